	.target	sm_90a

	.elftype	@"ET_EXEC"


//--------------------- .note.nv.tkinfo           --------------------------
	.section	.note.nv.tkinfo,"",@"SHT_NOTE"
	.sectionflags	@"SHF_NOTE_NV_TKINFO"
	.tkinfo
        /*0018*/ 	.word	0x00000002
        /*0030*/ 	.string	""
        /*0030*/ 	.string	"ptxas"
        /*0030*/ 	.string	"Cuda compilation tools, release 13.0, V13.0.88"
        /*0030*/ 	.string	"Build cuda_13.0.r13.0/compiler.36424714_0"
        /*0030*/ 	.string	"-arch sm_90a -m 64 "



//--------------------- .note.nv.cuinfo           --------------------------
	.section	.note.nv.cuinfo,"",@"SHT_NOTE"
	.sectionflags	@"SHF_NOTE_NV_CUINFO"
        /*0018*/ 	.short	0x0002
        /*001a*/ 	.short	0x005a
        /*001c*/ 	.short	0x0082
	.zero		2


//--------------------- .nv.info                  --------------------------
	.section	.nv.info,"",@"SHT_CUDA_INFO"
	.align	4


	//----- nvinfo : EIATTR_REGCOUNT
	.align		4
        /*0000*/ 	.byte	0x04, 0x2f
        /*0002*/ 	.short	(.L_15 - .L_14)
	.align		4
.L_14:
        /*0004*/ 	.word	index@(_ZN7cutlass13device_kernelINS_4gemm6kernel13GemmUniversalIN4cute5tupleIJiiiiEEENS1_10collective13CollectiveMmaINS1_34MainloopSm90TmaGmmaWarpSpecializedILi8ENS5_IJNS4_1CILi2EEENSA_ILi1EEESC_EEENS1_35KernelTmaWarpSpecializedCooperativeEEENS5_IJNSA_ILi256EEENSA_ILi192EEENSA_ILi64EEEEEEaNS5_IJlSC_lEEEaSK_NS4_8TiledMMAINS4_8MMA_AtomIJNS4_4SM904GMMA27MMA_64x192x32_S32S8S8_SS_TNEEEENS4_6LayoutISD_NS5_IJSC_NSA_ILi0EEESS_EEEEENS5_IJNS4_10UnderscoreESV_SV_EEEEENS4_13SM90_TMA_LOADENS4_14ComposedLayoutINS4_7SwizzleILi2ELi4ELi3EEENS4_18smem_ptr_flag_bitsILi8EEENSR_INS5_IJNSA_ILi8EEESI_EEENS5_IJSI_SC_EEEEEEEvNS4_8identityENS4_23SM90_TMA_LOAD_MULTICASTES18_vS19_EENS_8epilogue10collective6detail29Sm90TmaWarpSpecializedAdapterINS1D_15DefaultEpilogueIaSK_SK_NS1C_6thread17LinearCombinationIaLi1EiiLNS1H_9ScaleType4KindE0ELNS_15FloatRoundStyleE2EaEENS1_15EpilogueDefaultEEEEEvvEEEEvNT_6ParamsE)
        /*0008*/ 	.word	0x000000a8


	//----- nvinfo : EIATTR_FRAME_SIZE
	.align		4
.L_15:
        /*000c*/ 	.byte	0x04, 0x11
        /*000e*/ 	.short	(.L_17 - .L_16)
	.align		4
.L_16:
        /*0010*/ 	.word	index@(_ZN7cutlass13device_kernelINS_4gemm6kernel13GemmUniversalIN4cute5tupleIJiiiiEEENS1_10collective13CollectiveMmaINS1_34MainloopSm90TmaGmmaWarpSpecializedILi8ENS5_IJNS4_1CILi2EEENSA_ILi1EEESC_EEENS1_35KernelTmaWarpSpecializedCooperativeEEENS5_IJNSA_ILi256EEENSA_ILi192EEENSA_ILi64EEEEEEaNS5_IJlSC_lEEEaSK_NS4_8TiledMMAINS4_8MMA_AtomIJNS4_4SM904GMMA27MMA_64x192x32_S32S8S8_SS_TNEEEENS4_6LayoutISD_NS5_IJSC_NSA_ILi0EEESS_EEEEENS5_IJNS4_10UnderscoreESV_SV_EEEEENS4_13SM90_TMA_LOADENS4_14ComposedLayoutINS4_7SwizzleILi2ELi4ELi3EEENS4_18smem_ptr_flag_bitsILi8EEENSR_INS5_IJNSA_ILi8EEESI_EEENS5_IJSI_SC_EEEEEEEvNS4_8identityENS4_23SM90_TMA_LOAD_MULTICASTES18_vS19_EENS_8epilogue10collective6detail29Sm90TmaWarpSpecializedAdapterINS1D_15DefaultEpilogueIaSK_SK_NS1C_6thread17LinearCombinationIaLi1EiiLNS1H_9ScaleType4KindE0ELNS_15FloatRoundStyleE2EaEENS1_15EpilogueDefaultEEEEEvvEEEEvNT_6ParamsE)
        /*0014*/ 	.word	0x00000000


	//----- nvinfo : EIATTR_MIN_STACK_SIZE
	.align		4
.L_17:
        /*0018*/ 	.byte	0x04, 0x12
        /*001a*/ 	.short	(.L_19 - .L_18)
	.align		4
.L_18:
        /*001c*/ 	.word	index@(_ZN7cutlass13device_kernelINS_4gemm6kernel13GemmUniversalIN4cute5tupleIJiiiiEEENS1_10collective13CollectiveMmaINS1_34MainloopSm90TmaGmmaWarpSpecializedILi8ENS5_IJNS4_1CILi2EEENSA_ILi1EEESC_EEENS1_35KernelTmaWarpSpecializedCooperativeEEENS5_IJNSA_ILi256EEENSA_ILi192EEENSA_ILi64EEEEEEaNS5_IJlSC_lEEEaSK_NS4_8TiledMMAINS4_8MMA_AtomIJNS4_4SM904GMMA27MMA_64x192x32_S32S8S8_SS_TNEEEENS4_6LayoutISD_NS5_IJSC_NSA_ILi0EEESS_EEEEENS5_IJNS4_10UnderscoreESV_SV_EEEEENS4_13SM90_TMA_LOADENS4_14ComposedLayoutINS4_7SwizzleILi2ELi4ELi3EEENS4_18smem_ptr_flag_bitsILi8EEENSR_INS5_IJNSA_ILi8EEESI_EEENS5_IJSI_SC_EEEEEEEvNS4_8identityENS4_23SM90_TMA_LOAD_MULTICASTES18_vS19_EENS_8epilogue10collective6detail29Sm90TmaWarpSpecializedAdapterINS1D_15DefaultEpilogueIaSK_SK_NS1C_6thread17LinearCombinationIaLi1EiiLNS1H_9ScaleType4KindE0ELNS_15FloatRoundStyleE2EaEENS1_15EpilogueDefaultEEEEEvvEEEEvNT_6ParamsE)
        /*0020*/ 	.word	0x00000000
.L_19:


//--------------------- .nv.compat                --------------------------
	.section	.nv.compat,"",@"SHT_CUDA_COMPAT_INFO"
	.align	4
        /*0000*/ 	.byte	0x02, 0x09, 0x01, 0x00, 0x02, 0x02, 0x04, 0x00, 0x02, 0x05, 0x05, 0x00, 0x03, 0x07, 0x01, 0x01
        /*0010*/ 	.byte	0x02, 0x03, 0x01, 0x00, 0x02, 0x06, 0x01, 0x00, 0x04, 0x0b, 0x08, 0x00, 0x00, 0x00, 0x00, 0x00
        /*0020*/ 	.byte	0x00, 0x00, 0x00, 0x00


//--------------------- .nv.info._ZN7cutlass13device_kernelINS_4gemm6kernel13GemmUniversalIN4cute5tupleIJiiiiEEENS1_10collective13CollectiveMmaINS1_34MainloopSm90TmaGmmaWarpSpecializedILi8ENS5_IJNS4_1CILi2EEENSA_ILi1EEESC_EEENS1_35KernelTmaWarpSpecializedCooperativeEEENS5_IJNSA_ILi256EEENSA_ILi192EEENSA_ILi64EEEEEEaNS5_IJlSC_lEEEaSK_NS4_8TiledMMAINS4_8MMA_AtomIJNS4_4SM904GMMA27MMA_64x192x32_S32S8S8_SS_TNEEEENS4_6LayoutISD_NS5_IJSC_NSA_ILi0EEESS_EEEEENS5_IJNS4_10UnderscoreESV_SV_EEEEENS4_13SM90_TMA_LOADENS4_14ComposedLayoutINS4_7SwizzleILi2ELi4ELi3EEENS4_18smem_ptr_flag_bitsILi8EEENSR_INS5_IJNSA_ILi8EEESI_EEENS5_IJSI_SC_EEEEEEEvNS4_8identityENS4_23SM90_TMA_LOAD_MULTICASTES18_vS19_EENS_8epilogue10collective6detail29Sm90TmaWarpSpecializedAdapterINS1D_15DefaultEpilogueIaSK_SK_NS1C_6thread17LinearCombinationIaLi1EiiLNS1H_9ScaleType4KindE0ELNS_15FloatRoundStyleE2EaEENS1_15EpilogueDefaultEEEEEvvEEEEvNT_6ParamsE --------------------------
	.section	.nv.info._ZN7cutlass13device_kernelINS_4gemm6kernel13GemmUniversalIN4cute5tupleIJiiiiEEENS1_10collective13CollectiveMmaINS1_34MainloopSm90TmaGmmaWarpSpecializedILi8ENS5_IJNS4_1CILi2EEENSA_ILi1EEESC_EEENS1_35KernelTmaWarpSpecializedCooperativeEEENS5_IJNSA_ILi256EEENSA_ILi192EEENSA_ILi64EEEEEEaNS5_IJlSC_lEEEaSK_NS4_8TiledMMAINS4_8MMA_AtomIJNS4_4SM904GMMA27MMA_64x192x32_S32S8S8_SS_TNEEEENS4_6LayoutISD_NS5_IJSC_NSA_ILi0EEESS_EEEEENS5_IJNS4_10UnderscoreESV_SV_EEEEENS4_13SM90_TMA_LOADENS4_14ComposedLayoutINS4_7SwizzleILi2ELi4ELi3EEENS4_18smem_ptr_flag_bitsILi8EEENSR_INS5_IJNSA_ILi8EEESI_EEENS5_IJSI_SC_EEEEEEEvNS4_8identityENS4_23SM90_TMA_LOAD_MULTICASTES18_vS19_EENS_8epilogue10collective6detail29Sm90TmaWarpSpecializedAdapterINS1D_15DefaultEpilogueIaSK_SK_NS1C_6thread17LinearCombinationIaLi1EiiLNS1H_9ScaleType4KindE0ELNS_15FloatRoundStyleE2EaEENS1_15EpilogueDefaultEEEEEvvEEEEvNT_6ParamsE,"",@"SHT_CUDA_INFO"
	.sectionflags	@""
	.align	4


	//----- nvinfo : EIATTR_CUDA_API_VERSION
	.align		4
        /*0000*/ 	.byte	0x04, 0x37
        /*0002*/ 	.short	(.L_21 - .L_20)
.L_20:
        /*0004*/ 	.word	0x00000082


	//----- nvinfo : EIATTR_KPARAM_INFO
	.align		4
.L_21:
        /*0008*/ 	.byte	0x04, 0x17
        /*000a*/ 	.short	(.L_23 - .L_22)
.L_22:
        /*000c*/ 	.word	0x00000000
        /*0010*/ 	.short	0x0000
        /*0012*/ 	.short	0x0070
        /*0014*/ 	.byte	0x00, 0xf0, 0x01, 0x10


	//----- nvinfo : EIATTR_SPARSE_MMA_MASK
	.align		4
.L_23:
        /*0018*/ 	.byte	0x03, 0x50
        /*001a*/ 	.short	0x0000


	//----- nvinfo : EIATTR_MAXREG_COUNT
	.align		4
        /*001c*/ 	.byte	0x03, 0x1b
        /*001e*/ 	.short	0x00a8


	//----- nvinfo : EIATTR_NUM_BARRIERS
	.align		4
        /*0020*/ 	.byte	0x02, 0x4c
        /*0022*/ 	.byte	0x01
	.zero		1


	//----- nvinfo : EIATTR_EXTERNS
	.align		4
        /*0024*/ 	.byte	0x04, 0x0f
        /*0026*/ 	.short	(.L_25 - .L_24)


	//   ....[0]....
	.align		4
.L_24:
        /*0028*/ 	.word	index@(__assertfail)


	//----- nvinfo : EIATTR_MERCURY_ISA_VERSION
	.align		4
.L_25:
        /*002c*/ 	.byte	0x03, 0x5f
        /*002e*/ 	.short	0x0101


	//----- nvinfo : EIATTR_INT_WARP_WIDE_INSTR_OFFSETS
	.align		4
        /*0030*/ 	.byte	0x04, 0x31
        /*0032*/ 	.short	(.L_27 - .L_26)


	//   ....[0]....
.L_26:
        /*0034*/ 	.word	0x00000600


	//   ....[1]....
        /*0038*/ 	.word	0x00000620


	//   ....[2]....
        /*003c*/ 	.word	0x000007b0


	//   ....[3]....
        /*0040*/ 	.word	0x00001eb0


	//----- nvinfo : EIATTR_COOP_GROUP_MASK_REGIDS
	.align		4
.L_27:
        /*0044*/ 	.byte	0x04, 0x29
        /*0046*/ 	.short	(.L_29 - .L_28)


	//   ....[0]....
.L_28:
        /*0048*/ 	.word	0xffffffff


	//   ....[1]....
        /*004c*/ 	.word	0xffffffff


	//   ....[2]....
        /*0050*/ 	.word	0xffffffff


	//   ....[3]....
        /*0054*/ 	.word	0xffffffff


	//   ....[4]....
        /*0058*/ 	.word	0xffffffff


	//   ....[5]....
        /*005c*/ 	.word	0xffffffff


	//----- nvinfo : EIATTR_COOP_GROUP_INSTR_OFFSETS
	.align		4
.L_29:
        /*0060*/ 	.byte	0x04, 0x28
        /*0062*/ 	.short	(.L_31 - .L_30)


	//   ....[0]....
.L_30:
        /*0064*/ 	.word	0x00000060


	//   ....[1]....
        /*0068*/ 	.word	0x00000070


	//   ....[2]....
        /*006c*/ 	.word	0x00000190


	//   ....[3]....
        /*0070*/ 	.word	0x00000470


	//   ....[4]....
        /*0074*/ 	.word	0x000008e0


	//   ....[5]....
        /*0078*/ 	.word	0x00001460


	//----- nvinfo : EIATTR_REG_RECONFIG
	.align		4
.L_31:
        /*007c*/ 	.byte	0x01, 0x54
	.zero		2


	//----- nvinfo : EIATTR_SYSCALL_OFFSETS
	.align		4
        /*0080*/ 	.byte	0x04, 0x46
        /*0082*/ 	.short	(.L_33 - .L_32)


	//   ....[0]....
.L_32:
        /*0084*/ 	.word	0x00001630


	//----- nvinfo : EIATTR_MBARRIER_INSTR_OFFSETS
	.align		4
.L_33:
        /*0088*/ 	.byte	0x04, 0x39
        /*008a*/ 	.short	(.L_35 - .L_34)


	//   ....[0]....
.L_34:
        /*008c*/ 	.word	0x00000330
        /*0090*/ 	.word	0x000000ff
        /*0094*/ 	.word	0x00000000
        /*0098*/ 	.short	0x0100
        /*009a*/ 	.byte	0x08
	.zero		1


	//   ....[1]....
        /*009c*/ 	.word	0x00000340
        /*00a0*/ 	.word	0x000000ff
        /*00a4*/ 	.word	0x00000040
        /*00a8*/ 	.short	0x0100
        /*00aa*/ 	.byte	0x08
	.zero		1


	//   ....[2]....
        /*00ac*/ 	.word	0x00000350
        /*00b0*/ 	.word	0x000000ff
        /*00b4*/ 	.word	0x00000008
        /*00b8*/ 	.short	0x0100
        /*00ba*/ 	.byte	0x08
	.zero		1


	//   ....[3]....
        /*00bc*/ 	.word	0x00000360
        /*00c0*/ 	.word	0x000000ff
        /*00c4*/ 	.word	0x00000048
        /*00c8*/ 	.short	0x0100
        /*00ca*/ 	.byte	0x08
	.zero		1


	//   ....[4]....
        /*00cc*/ 	.word	0x00000370
        /*00d0*/ 	.word	0x000000ff
        /*00d4*/ 	.word	0x00000010
        /*00d8*/ 	.short	0x0100
        /*00da*/ 	.byte	0x08
	.zero		1


	//   ....[5]....
        /*00dc*/ 	.word	0x00000380
        /*00e0*/ 	.word	0x000000ff
        /*00e4*/ 	.word	0x00000050
        /*00e8*/ 	.short	0x0100
        /*00ea*/ 	.byte	0x08
	.zero		1


	//   ....[6]....
        /*00ec*/ 	.word	0x00000390
        /*00f0*/ 	.word	0x000000ff
        /*00f4*/ 	.word	0x00000018
        /*00f8*/ 	.short	0x0100
        /*00fa*/ 	.byte	0x08
	.zero		1


	//   ....[7]....
        /*00fc*/ 	.word	0x000003a0
        /*0100*/ 	.word	0x000000ff
        /*0104*/ 	.word	0x00000058
        /*0108*/ 	.short	0x0100
        /*010a*/ 	.byte	0x08
	.zero		1


	//   ....[8]....
        /*010c*/ 	.word	0x000003b0
        /*0110*/ 	.word	0x000000ff
        /*0114*/ 	.word	0x00000020
        /*0118*/ 	.short	0x0100
        /*011a*/ 	.byte	0x08
	.zero		1


	//   ....[9]....
        /*011c*/ 	.word	0x000003c0
        /*0120*/ 	.word	0x000000ff
        /*0124*/ 	.word	0x00000060
        /*0128*/ 	.short	0x0100
        /*012a*/ 	.byte	0x08
	.zero		1


	//   ....[10]....
        /*012c*/ 	.word	0x000003d0
        /*0130*/ 	.word	0x000000ff
        /*0134*/ 	.word	0x00000028
        /*0138*/ 	.short	0x0100
        /*013a*/ 	.byte	0x08
	.zero		1


	//   ....[11]....
        /*013c*/ 	.word	0x000003e0
        /*0140*/ 	.word	0x000000ff
        /*0144*/ 	.word	0x00000068
        /*0148*/ 	.short	0x0100
        /*014a*/ 	.byte	0x08
	.zero		1


	//   ....[12]....
        /*014c*/ 	.word	0x000003f0
        /*0150*/ 	.word	0x000000ff
        /*0154*/ 	.word	0x00000030
        /*0158*/ 	.short	0x0100
        /*015a*/ 	.byte	0x08
	.zero		1


	//   ....[13]....
        /*015c*/ 	.word	0x00000400
        /*0160*/ 	.word	0x000000ff
        /*0164*/ 	.word	0x00000070
        /*0168*/ 	.short	0x0100
        /*016a*/ 	.byte	0x08
	.zero		1


	//   ....[14]....
        /*016c*/ 	.word	0x00000410
        /*0170*/ 	.word	0x000000ff
        /*0174*/ 	.word	0x00000038
        /*0178*/ 	.short	0x0100
        /*017a*/ 	.byte	0x08
	.zero		1


	//   ....[15]....
        /*017c*/ 	.word	0x00000420
        /*0180*/ 	.word	0x000000ff
        /*0184*/ 	.word	0x00000078
        /*0188*/ 	.short	0x0100
        /*018a*/ 	.byte	0x08
	.zero		1


	//   ....[16]....
        /*018c*/ 	.word	0x000007f0
        /*0190*/ 	.word	0x000000ff
        /*0194*/ 	.word	0x00000090
        /*0198*/ 	.short	0x0100
        /*019a*/ 	.byte	0x06
	.zero		1


	//   ....[17]....
        /*019c*/ 	.word	0x00000850
        /*01a0*/ 	.word	0x000000ff
        /*01a4*/ 	.word	0x00000098
        /*01a8*/ 	.short	0x0100
        /*01aa*/ 	.byte	0x06
	.zero		1


	//   ....[18]....
        /*01ac*/ 	.word	0x00001710
        /*01b0*/ 	.word	0x00000003
        /*01b4*/ 	.word	0x00000000
        /*01b8*/ 	.short	0x010a
        /*01ba*/ 	.byte	0x3f
	.zero		1


	//   ....[19]....
        /*01bc*/ 	.word	0x00001750
        /*01c0*/ 	.word	0x00000003
        /*01c4*/ 	.word	0x00000000
        /*01c8*/ 	.short	0x010a
        /*01ca*/ 	.byte	0x3f
	.zero		1


	//   ....[20]....
        /*01cc*/ 	.word	0x00001ad0
        /*01d0*/ 	.word	0x00000004
        /*01d4*/ 	.word	0x00000000
        /*01d8*/ 	.short	0x010a
        /*01da*/ 	.byte	0x3f
	.zero		1


	//   ....[21]....
        /*01dc*/ 	.word	0x00001b10
        /*01e0*/ 	.word	0x00000004
        /*01e4*/ 	.word	0x00000000
        /*01e8*/ 	.short	0x010a
        /*01ea*/ 	.byte	0x3f
	.zero		1


	//   ....[22]....
        /*01ec*/ 	.word	0x00001d50
        /*01f0*/ 	.word	0x00000004
        /*01f4*/ 	.word	0x00000000
        /*01f8*/ 	.short	0x0101
        /*01fa*/ 	.byte	0x3f
	.zero		1


	//   ....[23]....
        /*01fc*/ 	.word	0x00001f40
        /*0200*/ 	.word	0x00000000
        /*0204*/ 	.word	0x00000000
        /*0208*/ 	.short	0x0101
        /*020a*/ 	.byte	0x3f
	.zero		1


	//   ....[24]....
        /*020c*/ 	.word	0x0000c720
        /*0210*/ 	.word	0x0000000f
        /*0214*/ 	.word	0x00000040
        /*0218*/ 	.short	0x010a
        /*021a*/ 	.byte	0x3f
	.zero		1


	//   ....[25]....
        /*021c*/ 	.word	0x0000cb00
        /*0220*/ 	.word	0x00000004
        /*0224*/ 	.word	0x00000098
        /*0228*/ 	.short	0x0101
        /*022a*/ 	.byte	0x3f
	.zero		1


	//   ....[26]....
        /*022c*/ 	.word	0x0000d260
        /*0230*/ 	.word	0x00000005
        /*0234*/ 	.word	0x00000000
        /*0238*/ 	.short	0x010a
        /*023a*/ 	.byte	0x3f
	.zero		1


	//   ....[27]....
        /*023c*/ 	.word	0x0000d2e0
        /*0240*/ 	.word	0x00000007
        /*0244*/ 	.word	0x00000000
        /*0248*/ 	.short	0x010a
        /*024a*/ 	.byte	0x3f
	.zero		1


	//   ....[28]....
        /*024c*/ 	.word	0x0000d370
        /*0250*/ 	.word	0x00000006
        /*0254*/ 	.word	0x00000000
        /*0258*/ 	.short	0x010a
        /*025a*/ 	.byte	0x3f
	.zero		1


	//   ....[29]....
        /*025c*/ 	.word	0x0000d400
        /*0260*/ 	.word	0x00000009
        /*0264*/ 	.word	0x00000000
        /*0268*/ 	.short	0x010a
        /*026a*/ 	.byte	0x3f
	.zero		1


	//   ....[30]....
        /*026c*/ 	.word	0x0000d490
        /*0270*/ 	.word	0x00000006
        /*0274*/ 	.word	0x00000000
        /*0278*/ 	.short	0x010a
        /*027a*/ 	.byte	0x3f
	.zero		1


	//   ....[31]....
        /*027c*/ 	.word	0x0000d520
        /*0280*/ 	.word	0x00000009
        /*0284*/ 	.word	0x00000000
        /*0288*/ 	.short	0x010a
        /*028a*/ 	.byte	0x3f
	.zero		1


	//   ....[32]....
        /*028c*/ 	.word	0x0000d5b0
        /*0290*/ 	.word	0x00000006
        /*0294*/ 	.word	0x00000000
        /*0298*/ 	.short	0x010a
        /*029a*/ 	.byte	0x3f
	.zero		1


	//   ....[33]....
        /*029c*/ 	.word	0x0000d640
        /*02a0*/ 	.word	0x00000003
        /*02a4*/ 	.word	0x00000000
        /*02a8*/ 	.short	0x010a
        /*02aa*/ 	.byte	0x3f
	.zero		1


	//   ....[34]....
        /*02ac*/ 	.word	0x0000d6a0
        /*02b0*/ 	.word	0x00000003
        /*02b4*/ 	.word	0x00000000
        /*02b8*/ 	.short	0x010a
        /*02ba*/ 	.byte	0x3f
	.zero		1


	//   ....[35]....
        /*02bc*/ 	.word	0x0000d6f0
        /*02c0*/ 	.word	0x00000004
        /*02c4*/ 	.word	0x00000000
        /*02c8*/ 	.short	0x010a
        /*02ca*/ 	.byte	0x3f
	.zero		1


	//   ....[36]....
        /*02cc*/ 	.word	0x0000d7c0
        /*02d0*/ 	.word	0x0000000f
        /*02d4*/ 	.word	0x00000040
        /*02d8*/ 	.short	0x010a
        /*02da*/ 	.byte	0x3f
	.zero		1


	//   ....[37]....
        /*02dc*/ 	.word	0x0000d890
        /*02e0*/ 	.word	0x00000005
        /*02e4*/ 	.word	0x00000000
        /*02e8*/ 	.short	0x010a
        /*02ea*/ 	.byte	0x3f
	.zero		1


	//   ....[38]....
        /*02ec*/ 	.word	0x0000d8e0
        /*02f0*/ 	.word	0x00000007
        /*02f4*/ 	.word	0x00000000
        /*02f8*/ 	.short	0x010a
        /*02fa*/ 	.byte	0x3f
	.zero		1


	//   ....[39]....
        /*02fc*/ 	.word	0x0000d930
        /*0300*/ 	.word	0x00000006
        /*0304*/ 	.word	0x00000000
        /*0308*/ 	.short	0x010a
        /*030a*/ 	.byte	0x3f
	.zero		1


	//   ....[40]....
        /*030c*/ 	.word	0x0000d980
        /*0310*/ 	.word	0x00000009
        /*0314*/ 	.word	0x00000000
        /*0318*/ 	.short	0x010a
        /*031a*/ 	.byte	0x3f
	.zero		1


	//   ....[41]....
        /*031c*/ 	.word	0x0000d9d0
        /*0320*/ 	.word	0x00000006
        /*0324*/ 	.word	0x00000000
        /*0328*/ 	.short	0x010a
        /*032a*/ 	.byte	0x3f
	.zero		1


	//   ....[42]....
        /*032c*/ 	.word	0x0000da20
        /*0330*/ 	.word	0x00000009
        /*0334*/ 	.word	0x00000000
        /*0338*/ 	.short	0x010a
        /*033a*/ 	.byte	0x3f
	.zero		1


	//   ....[43]....
        /*033c*/ 	.word	0x0000da70
        /*0340*/ 	.word	0x00000006
        /*0344*/ 	.word	0x00000000
        /*0348*/ 	.short	0x010a
        /*034a*/ 	.byte	0x3f
	.zero		1


	//----- nvinfo : EIATTR_NUM_MBARRIERS
	.align		4
.L_35:
        /*034c*/ 	.byte	0x03, 0x38
        /*034e*/ 	.short	0x0012


	//----- nvinfo : EIATTR_EXIT_INSTR_OFFSETS
	.align		4
        /*0350*/ 	.byte	0x04, 0x1c
        /*0352*/ 	.short	(.L_37 - .L_36)


	//   ....[0]....
.L_36:
        /*0354*/ 	.word	0x00000b10


	//   ....[1]....
        /*0358*/ 	.word	0x000013a0


	//   ....[2]....
        /*035c*/ 	.word	0x0000bd90


	//   ....[3]....
        /*0360*/ 	.word	0x0000c390


	//   ....[4]....
        /*0364*/ 	.word	0x0000d690


	//----- nvinfo : EIATTR_MAX_THREADS
	.align		4
.L_37:
        /*0368*/ 	.byte	0x04, 0x05
        /*036a*/ 	.short	(.L_39 - .L_38)
.L_38:
        /*036c*/ 	.word	0x00000180
        /*0370*/ 	.word	0x00000001
        /*0374*/ 	.word	0x00000001


	//----- nvinfo : EIATTR_CRS_STACK_SIZE
	.align		4
.L_39:
        /*0378*/ 	.byte	0x04, 0x1e
        /*037a*/ 	.short	(.L_41 - .L_40)
.L_40:
        /*037c*/ 	.word	0x00000000


	//----- nvinfo : EIATTR_CBANK_PARAM_SIZE
	.align		4
.L_41:
        /*0380*/ 	.byte	0x03, 0x19
        /*0382*/ 	.short	0x0470


	//----- nvinfo : EIATTR_PARAM_CBANK
	.align		4
        /*0384*/ 	.byte	0x04, 0x0a
        /*0386*/ 	.short	(.L_43 - .L_42)
	.align		4
.L_42:
        /*0388*/ 	.word	index@(.nv.constant0._ZN7cutlass13device_kernelINS_4gemm6kernel13GemmUniversalIN4cute5tupleIJiiiiEEENS1_10collective13CollectiveMmaINS1_34MainloopSm90TmaGmmaWarpSpecializedILi8ENS5_IJNS4_1CILi2EEENSA_ILi1EEESC_EEENS1_35KernelTmaWarpSpecializedCooperativeEEENS5_IJNSA_ILi256EEENSA_ILi192EEENSA_ILi64EEEEEEaNS5_IJlSC_lEEEaSK_NS4_8TiledMMAINS4_8MMA_AtomIJNS4_4SM904GMMA27MMA_64x192x32_S32S8S8_SS_TNEEEENS4_6LayoutISD_NS5_IJSC_NSA_ILi0EEESS_EEEEENS5_IJNS4_10UnderscoreESV_SV_EEEEENS4_13SM90_TMA_LOADENS4_14ComposedLayoutINS4_7SwizzleILi2ELi4ELi3EEENS4_18smem_ptr_flag_bitsILi8EEENSR_INS5_IJNSA_ILi8EEESI_EEENS5_IJSI_SC_EEEEEEEvNS4_8identityENS4_23SM90_TMA_LOAD_MULTICASTES18_vS19_EENS_8epilogue10collective6detail29Sm90TmaWarpSpecializedAdapterINS1D_15DefaultEpilogueIaSK_SK_NS1C_6thread17LinearCombinationIaLi1EiiLNS1H_9ScaleType4KindE0ELNS_15FloatRoundStyleE2EaEENS1_15EpilogueDefaultEEEEEvvEEEEvNT_6ParamsE)
        /*038c*/ 	.short	0x0210
        /*038e*/ 	.short	0x0470


	//----- nvinfo : EIATTR_SW_WAR
	.align		4
.L_43:
        /*0390*/ 	.byte	0x04, 0x36
        /*0392*/ 	.short	(.L_45 - .L_44)
.L_44:
        /*0394*/ 	.word	0x00000008
.L_45:


//--------------------- .nv.callgraph             --------------------------
	.section	.nv.callgraph,"",@"SHT_CUDA_CALLGRAPH"
	.align	4
	.sectionentsize	8
	.align		4
        /*0000*/ 	.word	0x00000000
	.align		4
        /*0004*/ 	.word	0xffffffff
	.align		4
        /*0008*/ 	.word	index@(_ZN7cutlass13device_kernelINS_4gemm6kernel13GemmUniversalIN4cute5tupleIJiiiiEEENS1_10collective13CollectiveMmaINS1_34MainloopSm90TmaGmmaWarpSpecializedILi8ENS5_IJNS4_1CILi2EEENSA_ILi1EEESC_EEENS1_35KernelTmaWarpSpecializedCooperativeEEENS5_IJNSA_ILi256EEENSA_ILi192EEENSA_ILi64EEEEEEaNS5_IJlSC_lEEEaSK_NS4_8TiledMMAINS4_8MMA_AtomIJNS4_4SM904GMMA27MMA_64x192x32_S32S8S8_SS_TNEEEENS4_6LayoutISD_NS5_IJSC_NSA_ILi0EEESS_EEEEENS5_IJNS4_10UnderscoreESV_SV_EEEEENS4_13SM90_TMA_LOADENS4_14ComposedLayoutINS4_7SwizzleILi2ELi4ELi3EEENS4_18smem_ptr_flag_bitsILi8EEENSR_INS5_IJNSA_ILi8EEESI_EEENS5_IJSI_SC_EEEEEEEvNS4_8identityENS4_23SM90_TMA_LOAD_MULTICASTES18_vS19_EENS_8epilogue10collective6detail29Sm90TmaWarpSpecializedAdapterINS1D_15DefaultEpilogueIaSK_SK_NS1C_6thread17LinearCombinationIaLi1EiiLNS1H_9ScaleType4KindE0ELNS_15FloatRoundStyleE2EaEENS1_15EpilogueDefaultEEEEEvvEEEEvNT_6ParamsE)
	.align		4
        /*000c*/ 	.word	index@(__assertfail)
	.align		4
        /*0010*/ 	.word	0x00000000
	.align		4
        /*0014*/ 	.word	0xfffffffe
	.align		4
        /*0018*/ 	.word	0x00000000
	.align		4
        /*001c*/ 	.word	0xfffffffd
	.align		4
        /*0020*/ 	.word	0x00000000
	.align		4
        /*0024*/ 	.word	0xfffffffc


//--------------------- .nv.constant4             --------------------------
	.section	.nv.constant4,"a",@progbits
	.align	8
	.align		8
.nv.constant4:
        /*0000*/ 	.dword	__assertfail
	.align		8
        /*0008*/ 	.dword	__unnamed_1
	.align		8
        /*0010*/ 	.dword	_ZN40_INTERNAL_23b3e17d_4_k_cu_09105456_114624cuda3std3__45__cpo5beginE
	.align		8
        /*0018*/ 	.dword	_ZN40_INTERNAL_23b3e17d_4_k_cu_09105456_114624cuda3std3__45__cpo3endE
	.align		8
        /*0020*/ 	.dword	_ZN40_INTERNAL_23b3e17d_4_k_cu_09105456_114624cuda3std3__45__cpo6cbeginE
	.align		8
        /*0028*/ 	.dword	_ZN40_INTERNAL_23b3e17d_4_k_cu_09105456_114624cuda3std3__45__cpo4cendE
	.align		8
        /*0030*/ 	.dword	_ZN40_INTERNAL_23b3e17d_4_k_cu_09105456_114624cuda3std3__442_GLOBAL__N__23b3e17d_4_k_cu_09105456_114626ignoreE
	.align		8
        /*0038*/ 	.dword	_ZN40_INTERNAL_23b3e17d_4_k_cu_09105456_114624cuda3std3__419piecewise_constructE
	.align		8
        /*0040*/ 	.dword	_ZN40_INTERNAL_23b3e17d_4_k_cu_09105456_114624cuda3std3__48in_placeE
	.align		8
        /*0048*/ 	.dword	_ZN40_INTERNAL_23b3e17d_4_k_cu_09105456_114624cuda3std6ranges3__45__cpo4swapE
	.align		8
        /*0050*/ 	.dword	_ZN40_INTERNAL_23b3e17d_4_k_cu_09105456_114624cuda3std6ranges3__45__cpo9iter_moveE
	.align		8
        /*0058*/ 	.dword	_ZN40_INTERNAL_23b3e17d_4_k_cu_09105456_114624cute7productE
	.align		8
        /*0060*/ 	.dword	_ZN40_INTERNAL_23b3e17d_4_k_cu_09105456_114624cute1_E
	.align		8
        /*0068*/ 	.dword	$str$22
	.align		8
        /*0070*/ 	.dword	$str$23


//--------------------- .text._ZN7cutlass13device_kernelINS_4gemm6kernel13GemmUniversalIN4cute5tupleIJiiiiEEENS1_10collective13CollectiveMmaINS1_34MainloopSm90TmaGmmaWarpSpecializedILi8ENS5_IJNS4_1CILi2EEENSA_ILi1EEESC_EEENS1_35KernelTmaWarpSpecializedCooperativeEEENS5_IJNSA_ILi256EEENSA_ILi192EEENSA_ILi64EEEEEEaNS5_IJlSC_lEEEaSK_NS4_8TiledMMAINS4_8MMA_AtomIJNS4_4SM904GMMA27MMA_64x192x32_S32S8S8_SS_TNEEEENS4_6LayoutISD_NS5_IJSC_NSA_ILi0EEESS_EEEEENS5_IJNS4_10UnderscoreESV_SV_EEEEENS4_13SM90_TMA_LOADENS4_14ComposedLayoutINS4_7SwizzleILi2ELi4ELi3EEENS4_18smem_ptr_flag_bitsILi8EEENSR_INS5_IJNSA_ILi8EEESI_EEENS5_IJSI_SC_EEEEEEEvNS4_8identityENS4_23SM90_TMA_LOAD_MULTICASTES18_vS19_EENS_8epilogue10collective6detail29Sm90TmaWarpSpecializedAdapterINS1D_15DefaultEpilogueIaSK_SK_NS1C_6thread17LinearCombinationIaLi1EiiLNS1H_9ScaleType4KindE0ELNS_15FloatRoundStyleE2EaEENS1_15EpilogueDefaultEEEEEvvEEEEvNT_6ParamsE --------------------------
	.section	.text._ZN7cutlass13device_kernelINS_4gemm6kernel13GemmUniversalIN4cute5tupleIJiiiiEEENS1_10collective13CollectiveMmaINS1_34MainloopSm90TmaGmmaWarpSpecializedILi8ENS5_IJNS4_1CILi2EEENSA_ILi1EEESC_EEENS1_35KernelTmaWarpSpecializedCooperativeEEENS5_IJNSA_ILi256EEENSA_ILi192EEENSA_ILi64EEEEEEaNS5_IJlSC_lEEEaSK_NS4_8TiledMMAINS4_8MMA_AtomIJNS4_4SM904GMMA27MMA_64x192x32_S32S8S8_SS_TNEEEENS4_6LayoutISD_NS5_IJSC_NSA_ILi0EEESS_EEEEENS5_IJNS4_10UnderscoreESV_SV_EEEEENS4_13SM90_TMA_LOADENS4_14ComposedLayoutINS4_7SwizzleILi2ELi4ELi3EEENS4_18smem_ptr_flag_bitsILi8EEENSR_INS5_IJNSA_ILi8EEESI_EEENS5_IJSI_SC_EEEEEEEvNS4_8identityENS4_23SM90_TMA_LOAD_MULTICASTES18_vS19_EENS_8epilogue10collective6detail29Sm90TmaWarpSpecializedAdapterINS1D_15DefaultEpilogueIaSK_SK_NS1C_6thread17LinearCombinationIaLi1EiiLNS1H_9ScaleType4KindE0ELNS_15FloatRoundStyleE2EaEENS1_15EpilogueDefaultEEEEEvvEEEEvNT_6ParamsE,"ax",@progbits
	.align	128
.text._ZN7cutlass13device_kernelINS_4gemm6kernel13GemmUniversalIN4cute5tupleIJiiiiEEENS1_10collective13CollectiveMmaINS1_34MainloopSm90TmaGmmaWarpSpecializedILi8ENS5_IJNS4_1CILi2EEENSA_ILi1EEESC_EEENS1_35KernelTmaWarpSpecializedCooperativeEEENS5_IJNSA_ILi256EEENSA_ILi192EEENSA_ILi64EEEEEEaNS5_IJlSC_lEEEaSK_NS4_8TiledMMAINS4_8MMA_AtomIJNS4_4SM904GMMA27MMA_64x192x32_S32S8S8_SS_TNEEEENS4_6LayoutISD_NS5_IJSC_NSA_ILi0EEESS_EEEEENS5_IJNS4_10UnderscoreESV_SV_EEEEENS4_13SM90_TMA_LOADENS4_14ComposedLayoutINS4_7SwizzleILi2ELi4ELi3EEENS4_18smem_ptr_flag_bitsILi8EEENSR_INS5_IJNSA_ILi8EEESI_EEENS5_IJSI_SC_EEEEEEEvNS4_8identityENS4_23SM90_TMA_LOAD_MULTICASTES18_vS19_EENS_8epilogue10collective6detail29Sm90TmaWarpSpecializedAdapterINS1D_15DefaultEpilogueIaSK_SK_NS1C_6thread17LinearCombinationIaLi1EiiLNS1H_9ScaleType4KindE0ELNS_15FloatRoundStyleE2EaEENS1_15EpilogueDefaultEEEEEvvEEEEvNT_6ParamsE:
        .type           _ZN7cutlass13device_kernelINS_4gemm6kernel13GemmUniversalIN4cute5tupleIJiiiiEEENS1_10collective13CollectiveMmaINS1_34MainloopSm90TmaGmmaWarpSpecializedILi8ENS5_IJNS4_1CILi2EEENSA_ILi1EEESC_EEENS1_35KernelTmaWarpSpecializedCooperativeEEENS5_IJNSA_ILi256EEENSA_ILi192EEENSA_ILi64EEEEEEaNS5_IJlSC_lEEEaSK_NS4_8TiledMMAINS4_8MMA_AtomIJNS4_4SM904GMMA27MMA_64x192x32_S32S8S8_SS_TNEEEENS4_6LayoutISD_NS5_IJSC_NSA_ILi0EEESS_EEEEENS5_IJNS4_10UnderscoreESV_SV_EEEEENS4_13SM90_TMA_LOADENS4_14ComposedLayoutINS4_7SwizzleILi2ELi4ELi3EEENS4_18smem_ptr_flag_bitsILi8EEENSR_INS5_IJNSA_ILi8EEESI_EEENS5_IJSI_SC_EEEEEEEvNS4_8identityENS4_23SM90_TMA_LOAD_MULTICASTES18_vS19_EENS_8epilogue10collective6detail29Sm90TmaWarpSpecializedAdapterINS1D_15DefaultEpilogueIaSK_SK_NS1C_6thread17LinearCombinationIaLi1EiiLNS1H_9ScaleType4KindE0ELNS_15FloatRoundStyleE2EaEENS1_15EpilogueDefaultEEEEEvvEEEEvNT_6ParamsE,@function
        .size           _ZN7cutlass13device_kernelINS_4gemm6kernel13GemmUniversalIN4cute5tupleIJiiiiEEENS1_10collective13CollectiveMmaINS1_34MainloopSm90TmaGmmaWarpSpecializedILi8ENS5_IJNS4_1CILi2EEENSA_ILi1EEESC_EEENS1_35KernelTmaWarpSpecializedCooperativeEEENS5_IJNSA_ILi256EEENSA_ILi192EEENSA_ILi64EEEEEEaNS5_IJlSC_lEEEaSK_NS4_8TiledMMAINS4_8MMA_AtomIJNS4_4SM904GMMA27MMA_64x192x32_S32S8S8_SS_TNEEEENS4_6LayoutISD_NS5_IJSC_NSA_ILi0EEESS_EEEEENS5_IJNS4_10UnderscoreESV_SV_EEEEENS4_13SM90_TMA_LOADENS4_14ComposedLayoutINS4_7SwizzleILi2ELi4ELi3EEENS4_18smem_ptr_flag_bitsILi8EEENSR_INS5_IJNSA_ILi8EEESI_EEENS5_IJSI_SC_EEEEEEEvNS4_8identityENS4_23SM90_TMA_LOAD_MULTICASTES18_vS19_EENS_8epilogue10collective6detail29Sm90TmaWarpSpecializedAdapterINS1D_15DefaultEpilogueIaSK_SK_NS1C_6thread17LinearCombinationIaLi1EiiLNS1H_9ScaleType4KindE0ELNS_15FloatRoundStyleE2EaEENS1_15EpilogueDefaultEEEEEvvEEEEvNT_6ParamsE,(.L_x_466 - _ZN7cutlass13device_kernelINS_4gemm6kernel13GemmUniversalIN4cute5tupleIJiiiiEEENS1_10collective13CollectiveMmaINS1_34MainloopSm90TmaGmmaWarpSpecializedILi8ENS5_IJNS4_1CILi2EEENSA_ILi1EEESC_EEENS1_35KernelTmaWarpSpecializedCooperativeEEENS5_IJNSA_ILi256EEENSA_ILi192EEENSA_ILi64EEEEEEaNS5_IJlSC_lEEEaSK_NS4_8TiledMMAINS4_8MMA_AtomIJNS4_4SM904GMMA27MMA_64x192x32_S32S8S8_SS_TNEEEENS4_6LayoutISD_NS5_IJSC_NSA_ILi0EEESS_EEEEENS5_IJNS4_10UnderscoreESV_SV_EEEEENS4_13SM90_TMA_LOADENS4_14ComposedLayoutINS4_7SwizzleILi2ELi4ELi3EEENS4_18smem_ptr_flag_bitsILi8EEENSR_INS5_IJNSA_ILi8EEESI_EEENS5_IJSI_SC_EEEEEEEvNS4_8identityENS4_23SM90_TMA_LOAD_MULTICASTES18_vS19_EENS_8epilogue10collective6detail29Sm90TmaWarpSpecializedAdapterINS1D_15DefaultEpilogueIaSK_SK_NS1C_6thread17LinearCombinationIaLi1EiiLNS1H_9ScaleType4KindE0ELNS_15FloatRoundStyleE2EaEENS1_15EpilogueDefaultEEEEEvvEEEEvNT_6ParamsE)
        .other          _ZN7cutlass13device_kernelINS_4gemm6kernel13GemmUniversalIN4cute5tupleIJiiiiEEENS1_10collective13CollectiveMmaINS1_34MainloopSm90TmaGmmaWarpSpecializedILi8ENS5_IJNS4_1CILi2EEENSA_ILi1EEESC_EEENS1_35KernelTmaWarpSpecializedCooperativeEEENS5_IJNSA_ILi256EEENSA_ILi192EEENSA_ILi64EEEEEEaNS5_IJlSC_lEEEaSK_NS4_8TiledMMAINS4_8MMA_AtomIJNS4_4SM904GMMA27MMA_64x192x32_S32S8S8_SS_TNEEEENS4_6LayoutISD_NS5_IJSC_NSA_ILi0EEESS_EEEEENS5_IJNS4_10UnderscoreESV_SV_EEEEENS4_13SM90_TMA_LOADENS4_14ComposedLayoutINS4_7SwizzleILi2ELi4ELi3EEENS4_18smem_ptr_flag_bitsILi8EEENSR_INS5_IJNSA_ILi8EEESI_EEENS5_IJSI_SC_EEEEEEEvNS4_8identityENS4_23SM90_TMA_LOAD_MULTICASTES18_vS19_EENS_8epilogue10collective6detail29Sm90TmaWarpSpecializedAdapterINS1D_15DefaultEpilogueIaSK_SK_NS1C_6thread17LinearCombinationIaLi1EiiLNS1H_9ScaleType4KindE0ELNS_15FloatRoundStyleE2EaEENS1_15EpilogueDefaultEEEEEvvEEEEvNT_6ParamsE,@"STO_CUDA_ENTRY STV_DEFAULT"
_ZN7cutlass13device_kernelINS_4gemm6kernel13GemmUniversalIN4cute5tupleIJiiiiEEENS1_10collective13CollectiveMmaINS1_34MainloopSm90TmaGmmaWarpSpecializedILi8ENS5_IJNS4_1CILi2EEENSA_ILi1EEESC_EEENS1_35KernelTmaWarpSpecializedCooperativeEEENS5_IJNSA_ILi256EEENSA_ILi192EEENSA_ILi64EEEEEEaNS5_IJlSC_lEEEaSK_NS4_8TiledMMAINS4_8MMA_AtomIJNS4_4SM904GMMA27MMA_64x192x32_S32S8S8_SS_TNEEEENS4_6LayoutISD_NS5_IJSC_NSA_ILi0EEESS_EEEEENS5_IJNS4_10UnderscoreESV_SV_EEEEENS4_13SM90_TMA_LOADENS4_14ComposedLayoutINS4_7SwizzleILi2ELi4ELi3EEENS4_18smem_ptr_flag_bitsILi8EEENSR_INS5_IJNSA_ILi8EEESI_EEENS5_IJSI_SC_EEEEEEEvNS4_8identityENS4_23SM90_TMA_LOAD_MULTICASTES18_vS19_EENS_8epilogue10collective6detail29Sm90TmaWarpSpecializedAdapterINS1D_15DefaultEpilogueIaSK_SK_NS1C_6thread17LinearCombinationIaLi1EiiLNS1H_9ScaleType4KindE0ELNS_15FloatRoundStyleE2EaEENS1_15EpilogueDefaultEEEEEvvEEEEvNT_6ParamsE:
[----:B------:R-:W0:Y:S01]  /*0000*/  LDC R1, c[0x0][0x28] ;  /* 0x00000a00ff017b82 */ /* 0x000e220000000800 */
[----:B------:R-:W1:Y:S01]  /*0010*/  S2R R2, SR_TID.X ;  /* 0x0000000000027919 */ /* 0x000e620000002100 */
[----:B------:R-:W-:Y:S01]  /*0020*/  ELECT P0, URZ, PT ;  /* 0x00000000003f782f */ /* 0x000fe20003800000 */
[----:B------:R-:W-:Y:S01]  /*0030*/  BSSY B0, `(.L_x_0) ;  /* 0x0000015000007945 */ /* 0x000fe20003800000 */
[--C-:B-1----:R-:W-:Y:S02]  /*0040*/  SHF.R.U32.HI R0, RZ, 0x5, R2.reuse ;  /* 0x00000005ff007819 */ /* 0x102fe40000011602 */
[----:B------:R-:W-:-:S03]  /*0050*/  SHF.R.U32.HI R3, RZ, 0x7, R2 ;  /* 0x00000007ff037819 */ /* 0x000fc60000011602 */
[----:B------:R-:W1:Y:S04]  /*0060*/  SHFL.IDX PT, R4, R0, RZ, 0x1f ;  /* 0x00001fff00047589 */ /* 0x000e6800000e0000 */
[----:B------:R-:W2:Y:S01]  /*0070*/  SHFL.IDX PT, R3, R3, RZ, 0x1f ;  /* 0x00001fff03037589 */ /* 0x000ea200000e0000 */
[----:B-1----:R-:W-:Y:S02]  /*0080*/  R2UR UR9, R4 ;  /* 0x00000000040972ca */ /* 0x002fe400000e0000 */
[----:B--2---:R-:W-:-:S11]  /*0090*/  R2UR UR5, R3 ;  /* 0x00000000030572ca */ /* 0x004fd600000e0000 */
[----:B------:R-:W-:Y:S02]  /*00a0*/  USHF.R.S32.HI UR4, URZ, 0x1f, UR9 ;  /* 0x0000001f3f047899 */ /* 0x000fe40008011409 */
[----:B------:R-:W-:Y:S02]  /*00b0*/  ISETP.NE.OR P0, PT, RZ, UR9, !P0 ;  /* 0x00000009ff007c0c */ /* 0x000fe4000c705670 */
[----:B------:R-:W-:-:S04]  /*00c0*/  ULEA.HI UR4, UR4, UR9, URZ, 0x2 ;  /* 0x0000000904047291 */ /* 0x000fc8000f8f103f */
[----:B------:R-:W-:-:S04]  /*00d0*/  ULOP3.LUT UR4, UR4, 0xfffffffc, URZ, 0xc0, !UPT ;  /* 0xfffffffc04047892 */ /* 0x000fc8000f8ec03f */
[----:B------:R-:W-:-:S03]  /*00e0*/  UIADD3 UR9, UR9, -UR4, URZ ;  /* 0x8000000409097290 */ /* 0x000fc6000fffe03f */
[----:B0-----:R-:W-:Y:S09]  /*00f0*/  @P0 BRA `(.L_x_1) ;  /* 0x0000000000200947 */ /* 0x001ff20003800000 */
[----:B------:R-:W-:Y:S02]  /*0100*/  ULDC.64 UR6, c[0x0][0x198] ;  /* 0x0000660000067ab9 */ /* 0x000fe40000000a00 */
[----:B------:R-:W-:Y:S02]  /*0110*/  UIADD3 UR10, UP0, UR6, 0xf0, URZ ;  /* 0x000000f0060a7890 */ /* 0x000fe4000ff1e03f */
[----:B------:R-:W-:Y:S02]  /*0120*/  UIADD3 UR6, UP1, UR6, 0x1f0, URZ ;  /* 0x000001f006067890 */ /* 0x000fe4000ff3e03f */
[----:B------:R-:W-:Y:S02]  /*0130*/  UIADD3.X UR11, URZ, UR7, URZ, UP0, !UPT ;  /* 0x000000073f0b7290 */ /* 0x000fe400087fe43f */
[----:B------:R-:W-:-:S07]  /*0140*/  UIADD3.X UR7, URZ, UR7, URZ, UP1, !UPT ;  /* 0x000000073f077290 */ /* 0x000fce0008ffe43f */
[----:B------:R0:W-:Y:S02]  /*0150*/  UTMACCTL.PF [UR10] ;  /* 0x000000000a0079b9 */ /* 0x0001e40008040000 */
[----:B------:R0:W-:Y:S02]  /*0160*/  UTMACCTL.PF [UR6] ;  /* 0x00000000060079b9 */ /* 0x0001e40008040000 */
[----:B0-----:R-:W-:Y:S01]  /*0170*/  NOP ;  /* 0x0000000000007918 */ /* 0x001fe20000000000 */
.L_x_1:
[----:B------:R-:W-:Y:S05]  /*0180*/  BSYNC B0 ;  /* 0x0000000000007941 */ /* 0x000fea0003800000 */
.L_x_0:
[----:B------:R-:W0:Y:S01]  /*0190*/  SHFL.IDX PT, R3, R0, RZ, 0x1f ;  /* 0x00001fff00037589 */ /* 0x000e2200000e0000 */
[----:B------:R-:W-:Y:S01]  /*01a0*/  UISETP.NE.AND UP0, UPT, UR9, 0x3, UPT ;  /* 0x000000030900788c */ /* 0x000fe2000bf05270 */
[----:B------:R-:W-:Y:S01]  /*01b0*/  ISETP.NE.AND P1, PT, RZ, UR5, PT ;  /* 0x00000005ff007c0c */ /* 0x000fe2000bf25270 */
[----:B------:R-:W-:Y:S02]  /*01c0*/  UIADD3 UR16, UR5, -0x1, URZ ;  /* 0xffffffff05107890 */ /* 0x000fe4000fffe03f */
[----:B------:R-:W-:Y:S02]  /*01d0*/  UISETP.EQ.OR UP0, UPT, UR9, URZ, !UP0 ;  /* 0x0000003f0900728c */ /* 0x000fe4000c702670 */
[----:B------:R-:W-:Y:S02]  /*01e0*/  UISETP.GE.U32.AND UP1, UPT, UR16, 0x2, UPT ;  /* 0x000000021000788c */ /* 0x000fe4000bf26070 */
[----:B------:R-:W-:-:S04]  /*01f0*/  UISETP.EQ.AND UP0, UPT, UR5, URZ, UP0 ;  /* 0x0000003f0500728c */ /* 0x000fc80008702270 */
[----:B------:R-:W-:-:S04]  /*0200*/  USEL UR40, URZ, 0x1, !UP0 ;  /* 0x000000013f287887 */ /* 0x000fc8000c000000 */
[----:B------:R-:W-:Y:S01]  /*0210*/  USEL UR40, UR40, 0x2, UP1 ;  /* 0x0000000228287887 */ /* 0x000fe20008800000 */
[----:B0-----:R-:W-:-:S13]  /*0220*/  ISETP.NE.AND P0, PT, R3, RZ, PT ;  /* 0x000000ff0300720c */ /* 0x001fda0003f05270 */
[----:B------:R-:W-:Y:S05]  /*0230*/  @P0 BRA `(.L_x_2) ;  /* 0x0000000000840947 */ /* 0x000fea0003800000 */
[----:B------:R-:W-:Y:S01]  /*0240*/  ELECT P0, URZ, PT ;  /* 0x00000000003f782f */ /* 0x000fe20003800000 */
[----:B------:R-:W-:-:S12]  /*0250*/  BSSY B0, `(.L_x_2) ;  /* 0x000001f000007945 */ /* 0x000fd80003800000 */
[----:B------:R-:W-:Y:S05]  /*0260*/  @!P0 BRA `(.L_x_3) ;  /* 0x0000000000748947 */ /* 0x000fea0003800000 */
[----:B------:R-:W0:Y:S01]  /*0270*/  S2UR UR8, SR_CgaCtaId ;  /* 0x00000000000879c3 */ /* 0x000e220000008800 */
[----:B------:R-:W-:Y:S01]  /*0280*/  UMOV UR4, 0x400 ;  /* 0x0000040000047882 */ /* 0x000fe20000000000 */
[----:B------:R-:W-:Y:S01]  /*0290*/  UMOV UR5, 0x1 ;  /* 0x0000000100057882 */ /* 0x000fe20000000000 */
[----:B------:R-:W-:Y:S02]  /*02a0*/  UMOV UR6, 0x4 ;  /* 0x0000000400067882 */ /* 0x000fe40000000000 */
[----:B------:R-:W-:-:S04]  /*02b0*/  UIADD3 UR6, -UR6, 0x100000, URZ ;  /* 0x0010000006067890 */ /* 0x000fc8000fffe13f */
[----:B------:R-:W-:Y:S02]  /*02c0*/  USHF.L.U32 UR7, UR6, 0xb, URZ ;  /* 0x0000000b06077899 */ /* 0x000fe4000800063f */
[----:B------:R-:W-:Y:S02]  /*02d0*/  USHF.L.U32 UR6, UR6, 0x1, URZ ;  /* 0x0000000106067899 */ /* 0x000fe4000800063f */
[----:B0-----:R-:W-:Y:S02]  /*02e0*/  ULEA UR8, UR8, UR4, 0x18 ;  /* 0x0000000408087291 */ /* 0x001fe4000f8ec03f */
[----:B------:R-:W-:-:S04]  /*02f0*/  UIADD3 UR4, -UR5, 0x100000, URZ ;  /* 0x0010000005047890 */ /* 0x000fc8000fffe13f */
[----:B------:R-:W-:Y:S02]  /*0300*/  USHF.L.U32 UR5, UR4, 0xb, URZ ;  /* 0x0000000b04057899 */ /* 0x000fe4000800063f */
[----:B------:R-:W-:Y:S01]  /*0310*/  USHF.L.U32 UR4, UR4, 0x1, URZ ;  /* 0x0000000104047899 */ /* 0x000fe2000800063f */
[----:B------:R-:W0:Y:S11]  /*0320*/  FENCE.VIEW.ASYNC.S ;  /* 0x00000000000073c6 */ /* 0x000e360000000000 */
[----:B0-----:R0:W1:Y:S01]  /*0330*/  SYNCS.EXCH.64 URZ, [UR8], UR4 ;  /* 0x00000004083f75b2 */ /* 0x0010620008000100 */
[----:B------:R0:W2:Y:S01]  /*0340*/  SYNCS.EXCH.64 URZ, [UR8+0x40], UR6 ;  /* 0x00004006083f75b2 */ /* 0x0000a20008000100 */
[----:B------:R0:W3:Y:S01]  /*0350*/  SYNCS.EXCH.64 URZ, [UR8+0x8], UR4 ;  /* 0x00000804083f75b2 */ /* 0x0000e20008000100 */
[----:B------:R0:W4:Y:S01]  /*0360*/  SYNCS.EXCH.64 URZ, [UR8+0x48], UR6 ;  /* 0x00004806083f75b2 */ /* 0x0001220008000100 */
[----:B------:R0:W0:Y:S01]  /*0370*/  SYNCS.EXCH.64 URZ, [UR8+0x10], UR4 ;  /* 0x00001004083f75b2 */ /* 0x0000220008000100 */
        /* <DEDUP_REMOVED lines=11> */
[----:B------:R-:W-:Y:S01]  /*0430*/  NOP ;  /* 0x0000000000007918 */ /* 0x000fe20000000000 */
.L_x_3:
[----:B0-----:R-:W-:Y:S05]  /*0440*/  BSYNC B0 ;  /* 0x0000000000007941 */ /* 0x001fea0003800000 */
.L_x_2:
[----:B------:R-:W0:Y:S01]  /*0450*/  S2UR UR13, SR_CTAID.X ;  /* 0x00000000000d79c3 */ /* 0x000e220000002500 */
[----:B------:R-:W-:Y:S01]  /*0460*/  SHF.R.S32.HI R5, RZ, 0x1f, R2 ;  /* 0x0000001fff057819 */ /* 0x000fe20000011402 */
[----:B------:R-:W5:Y:S01]  /*0470*/  SHFL.IDX PT, R6, R0, RZ, 0x1f ;  /* 0x00001fff00067589 */ /* 0x000f6200000e0000 */
[----:B------:R-:W-:Y:S01]  /*0480*/  ULDC UR4, c[0x0][0x150] ;  /* 0x0000540000047ab9 */ /* 0x000fe20000000800 */
[----:B------:R-:W-:Y:S02]  /*0490*/  ELECT P0, URZ, PT ;  /* 0x00000000003f782f */ /* 0x000fe40003800000 */
[----:B------:R-:W-:Y:S01]  /*04a0*/  LEA.HI R5, R5, R2, RZ, 0x7 ;  /* 0x0000000205057211 */ /* 0x000fe200078f38ff */
[----:B------:R-:W-:Y:S01]  /*04b0*/  ULDC UR5, c[0x0][0x154] ;  /* 0x0000550000057ab9 */ /* 0x000fe20000000800 */
[----:B------:R-:W-:Y:S01]  /*04c0*/  ULDC UR8, c[0x0][0x144] ;  /* 0x0000510000087ab9 */ /* 0x000fe20000000800 */
[----:B------:R-:W1:Y:S01]  /*04d0*/  S2UR UR10, SR_CTAID.Y ;  /* 0x00000000000a79c3 */ /* 0x000e620000002600 */
[----:B------:R-:W-:Y:S01]  /*04e0*/  LOP3.LUT R5, R5, 0xffffff80, RZ, 0xc0, !PT ;  /* 0xffffff8005057812 */ /* 0x000fe200078ec0ff */
[----:B------:R-:W-:Y:S01]  /*04f0*/  NOP ;  /* 0x0000000000007918 */ /* 0x000fe20000000000 */
[----:B------:R-:W-:Y:S01]  /*0500*/  NOP ;  /* 0x0000000000007918 */ /* 0x000fe20000000000 */
[----:B------:R-:W-:Y:S01]  /*0510*/  ULDC UR11, c[0x0][0x148] ;  /* 0x00005200000b7ab9 */ /* 0x000fe20000000800 */
[----:B------:R-:W-:-:S02]  /*0520*/  IMAD.MOV.U32 R18, RZ, RZ, 0x1 ;  /* 0x00000001ff127424 */ /* 0x000fc400078e00ff */
[----:B------:R-:W-:-:S05]  /*0530*/  IMAD.IADD R5, R2, 0x1, -R5 ;  /* 0x0000000102057824 */ /* 0x000fca00078e0a05 */
[----:B------:R-:W-:Y:S02]  /*0540*/  SHF.R.S32.HI R4, RZ, 0x1f, R5 ;  /* 0x0000001fff047819 */ /* 0x000fe40000011405 */
[----:B0-----:R-:W-:Y:S02]  /*0550*/  I2FP.F32.U32 R7, UR13 ;  /* 0x0000000d00077c45 */ /* 0x001fe40008201000 */
[----:B------:R-:W-:Y:S02]  /*0560*/  LEA.HI R4, R4, R5, RZ, 0x3 ;  /* 0x0000000504047211 */ /* 0x000fe400078f18ff */
[----:B-----5:R-:W-:Y:S01]  /*0570*/  ISETP.NE.OR P0, PT, R6, RZ, !P0 ;  /* 0x000000ff0600720c */ /* 0x020fe20004705670 */
[----:B------:R-:W-:Y:S01]  /*0580*/  FMUL R8, R7, UR4 ;  /* 0x0000000407087c20 */ /* 0x000fe20008400000 */
[--C-:B------:R-:W-:Y:S02]  /*0590*/  SHF.R.S32.HI R0, RZ, 0x3, R4.reuse ;  /* 0x00000003ff007819 */ /* 0x100fe40000011404 */
[----:B------:R-:W-:-:S02]  /*05a0*/  SHF.R.S32.HI R7, RZ, 0x1f, R4 ;  /* 0x0000001fff077819 */ /* 0x000fc40000011404 */
[----:B------:R-:W-:Y:S01]  /*05b0*/  SHF.R.S32.HI R4, RZ, 0x1f, R3 ;  /* 0x0000001fff047819 */ /* 0x000fe20000011403 */
[----:B------:R-:W0:Y:S01]  /*05c0*/  F2I.U32.TRUNC.NTZ R8, R8 ;  /* 0x0000000800087305 */ /* 0x000e22000020f000 */
[----:B------:R-:W-:Y:S02]  /*05d0*/  LEA.HI R7, R7, R0, RZ, 0x2 ;  /* 0x0000000007077211 */ /* 0x000fe400078f10ff */
[----:B------:R-:W-:Y:S02]  /*05e0*/  LEA.HI R4, R4, R3, RZ, 0x2 ;  /* 0x0000000304047211 */ /* 0x000fe400078f10ff */
[----:B------:R-:W-:Y:S01]  /*05f0*/  LOP3.LUT R7, R7, 0xfffffffc, RZ, 0xc0, !PT ;  /* 0xfffffffc07077812 */ /* 0x000fe200078ec0ff */
[----:B------:R-:W-:Y:S01]  /*0600*/  VOTEU.ALL UP0, P0 ;  /* 0x00000000003f7886 */ /* 0x000fe20000000000 */
[----:B------:R-:W-:Y:S01]  /*0610*/  LOP3.LUT R4, R4, 0x3ffffffc, RZ, 0xc0, !PT ;  /* 0x3ffffffc04047812 */ /* 0x000fe200078ec0ff */
[----:B------:R-:W-:Y:S02]  /*0620*/  VOTEU.ALL UP1, P0 ;  /* 0x00000000003f7886 */ /* 0x000fe40000020000 */
[----:B------:R-:W-:Y:S01]  /*0630*/  IMAD.IADD R7, R0, 0x1, -R7 ;  /* 0x0000000100077824 */ /* 0x000fe200078e0a07 */
[----:B-1----:R-:W-:Y:S01]  /*0640*/  I2FP.F32.U32 R0, UR10 ;  /* 0x0000000a00007c45 */ /* 0x002fe20008201000 */
[----:B------:R-:W-:Y:S01]  /*0650*/  IMAD.IADD R4, R3, 0x1, -R4 ;  /* 0x0000000103047824 */ /* 0x000fe200078e0a04 */
[----:B------:R-:W1:Y:S01]  /*0660*/  @!UP0 S2UR UR7, SR_CgaCtaId ;  /* 0x00000000000789c3 */ /* 0x000e620000008800 */
[----:B------:R-:W-:Y:S01]  /*0670*/  @!UP0 UMOV UR6, 0x400 ;  /* 0x0000040000068882 */ /* 0x000fe20000000000 */
[----:B0-----:R-:W-:Y:S01]  /*0680*/  R2UR UR4, R8 ;  /* 0x00000000080472ca */ /* 0x001fe200000e0000 */
[----:B------:R-:W-:-:S02]  /*0690*/  IMAD R4, R4, 0x4, R7 ;  /* 0x0000000404047824 */ /* 0x000fc400078e0207 */
[----:B------:R-:W-:Y:S02]  /*06a0*/  FMUL R6, R0, UR5 ;  /* 0x0000000500067c20 */ /* 0x000fe40008400000 */
[C---:B------:R-:W-:Y:S01]  /*06b0*/  IMAD.SHL.U32 R19, R4.reuse, 0x4, RZ ;  /* 0x0000000404137824 */ /* 0x040fe200078e00ff */
[----:B------:R-:W-:-:S03]  /*06c0*/  LEA.HI R0, R4, R4, RZ, 0x1 ;  /* 0x0000000404007211 */ /* 0x000fc600078f08ff */
[----:B------:R-:W0:Y:S01]  /*06d0*/  F2I.U32.TRUNC.NTZ R6, R6 ;  /* 0x0000000600067305 */ /* 0x000e22000020f000 */
[----:B------:R-:W-:Y:S02]  /*06e0*/  LOP3.LUT R3, R0, 0xfffffffe, RZ, 0xc0, !PT ;  /* 0xfffffffe00037812 */ /* 0x000fe400078ec0ff */
[C---:B------:R-:W-:Y:S01]  /*06f0*/  LOP3.LUT R19, R4.reuse, 0xc, R19, 0x78, !PT ;  /* 0x0000000c04137812 */ /* 0x040fe200078e7813 */
[----:B------:R-:W-:Y:S02]  /*0700*/  UIADD3 UR4, -UR4, URZ, URZ ;  /* 0x0000003f04047290 */ /* 0x000fe4000fffe13f */
[----:B------:R-:W-:Y:S02]  /*0710*/  IMAD.IADD R3, R4, 0x1, -R3 ;  /* 0x0000000104037824 */ /* 0x000fe400078e0a03 */
[----:B------:R-:W-:-:S03]  /*0720*/  UIMAD UR8, UR8, UR4, UR13 ;  /* 0x00000004080872a4 */ /* 0x000fc6000f8e020d */
[----:B------:R-:W-:Y:S02]  /*0730*/  UMOV UR4, 0x20 ;  /* 0x0000002000047882 */ /* 0x000fe40000000000 */
[----:B------:R-:W-:-:S04]  /*0740*/  @!UP0 UIADD3 UR4, -UR4, 0x100000, URZ ;  /* 0x0010000004048890 */ /* 0x000fc8000fffe13f */
[----:B------:R-:W-:Y:S02]  /*0750*/  @!UP0 USHF.L.U32 UR5, UR4, 0xb, URZ ;  /* 0x0000000b04058899 */ /* 0x000fe4000800063f */
[----:B------:R-:W-:Y:S01]  /*0760*/  @!UP0 USHF.L.U32 UR4, UR4, 0x1, URZ ;  /* 0x0000000104048899 */ /* 0x000fe2000800063f */
[----:B------:R-:W-:Y:S01]  /*0770*/  ISETP.NE.AND P3, PT, R3, UR8, PT ;  /* 0x0000000803007c0c */ /* 0x000fe2000bf65270 */
[----:B-1----:R-:W-:Y:S01]  /*0780*/  @!UP0 ULEA UR6, UR7, UR6, 0x18 ;  /* 0x0000000607068291 */ /* 0x002fe2000f8ec03f */
[----:B------:R-:W1:Y:S01]  /*0790*/  LDC R3, c[0x0][0x140] ;  /* 0x00005000ff037b82 */ /* 0x000e620000000800 */
[----:B0-----:R-:W-:Y:S01]  /*07a0*/  R2UR UR12, R6 ;  /* 0x00000000060c72ca */ /* 0x001fe200000e0000 */
[----:B------:R-:W-:Y:S01]  /*07b0*/  VOTEU.ALL UP0, P0 ;  /* 0x00000000003f7886 */ /* 0x000fe20000000000 */
[----:B------:R-:W-:-:S04]  /*07c0*/  LOP3.LUT P0, RZ, R5, 0x7, RZ, 0xc0, !PT ;  /* 0x0000000705ff7812 */ /* 0x000fc8000780c0ff */
[C---:B------:R-:W-:Y:S01]  /*07d0*/  ISETP.LT.U32.AND P0, PT, R19.reuse, 0x2, !P0 ;  /* 0x000000021300780c */ /* 0x040fe20004701070 */
[----:B------:R-:W0:Y:S03]  /*07e0*/  FENCE.VIEW.ASYNC.S ;  /* 0x00000000000073c6 */ /* 0x000e260000000000 */
[----:B0-----:R-:W0:Y:S01]  /*07f0*/  @!UP0 SYNCS.EXCH.64 URZ, [UR6+0x90], UR4 ;  /* 0x00009004063f85b2 */ /* 0x001e220008000100 */
[----:B------:R-:W-:Y:S02]  /*0800*/  @P3 LEA.HI R0, R19, R19, RZ, 0x1 ;  /* 0x0000001313003211 */ /* 0x000fe400078f08ff */
[----:B------:R-:W-:Y:S02]  /*0810*/  UIADD3 UR12, -UR12, URZ, URZ ;  /* 0x0000003f0c0c7290 */ /* 0x000fe4000fffe13f */
[----:B------:R-:W-:Y:S02]  /*0820*/  @P3 SHF.R.S32.HI R0, RZ, 0x1, R0 ;  /* 0x00000001ff003819 */ /* 0x000fe40000011400 */
[----:B-1----:R-:W-:-:S02]  /*0830*/  ISETP.EQ.U32.AND P2, PT, R3, 0x1, PT ;  /* 0x000000010300780c */ /* 0x002fc40003f42070 */
[----:B------:R-:W-:Y:S01]  /*0840*/  SEL R3, RZ, 0x1, !P0 ;  /* 0x00000001ff037807 */ /* 0x000fe20004000000 */
[----:B------:R1:W0:Y:S01]  /*0850*/  @!UP1 SYNCS.EXCH.64 URZ, [UR6+0x98], UR4 ;  /* 0x00009804063f95b2 */ /* 0x0002220008000100 */
[----:B------:R-:W-:Y:S01]  /*0860*/  NOP ;  /* 0x0000000000007918 */ /* 0x000fe20000000000 */
[----:B-1----:R-:W-:-:S06]  /*0870*/  UIMAD UR4, UR11, UR12, UR10 ;  /* 0x0000000c0b0472a4 */ /* 0x002fcc000f8e020a */
[----:B------:R-:W-:-:S04]  /*0880*/  @P3 ISETP.NE.AND P4, PT, R0, UR4, PT ;  /* 0x0000000400003c0c */ /* 0x000fc8000bf85270 */
[----:B------:R-:W-:-:S04]  /*0890*/  @P3 SEL R18, RZ, 0x1, P4 ;  /* 0x00000001ff123807 */ /* 0x000fc80002000000 */
[----:B------:R-:W-:Y:S01]  /*08a0*/  LOP3.LUT R18, R18, R3, RZ, 0xc0, !PT ;  /* 0x0000000312127212 */ /* 0x000fe200078ec0ff */
[----:B------:R-:W-:Y:S06]  /*08b0*/  @!P2 BRA `(.L_x_4) ;  /* 0x000000000008a947 */ /* 0x000fec0003800000 */
[----:B0-234-:R-:W-:Y:S01]  /*08c0*/  UCGABAR_ARV ;  /* 0x00000000000079c7 */ /* 0x01dfe20008000000 */
[----:B------:R-:W-:Y:S05]  /*08d0*/  BRA `(.L_x_5) ;  /* 0x0000000000047947 */ /* 0x000fea0003800000 */
.L_x_4:
[----:B0-234-:R-:W-:Y:S01]  /*08e0*/  NOP ;  /* 0x0000000000007918 */ /* 0x01dfe20000000000 */
.L_x_5:
[----:B------:R-:W-:Y:S01]  /*08f0*/  ULDC UR4, c[0x0][0x65c] ;  /* 0x0001970000047ab9 */ /* 0x000fe20000000800 */
[----:B------:R-:W-:Y:S01]  /*0900*/  UMOV UR5, URZ ;  /* 0x0000003f00057c82 */ /* 0x000fe20008000000 */
[----:B------:R-:W-:-:S03]  /*0910*/  UISETP.NE.AND UP0, UPT, UR4, 0x1, UPT ;  /* 0x000000010400788c */ /* 0x000fc6000bf05270 */
[----:B------:R-:W-:Y:S01]  /*0920*/  UMOV UR4, UR13 ;  /* 0x0000000d00047c82 */ /* 0x000fe20008000000 */
[----:B------:R-:W-:Y:S02]  /*0930*/  UP2UR UR46, UPR, URZ, 0x1 ;  /* 0x000000013f2e7883 */ /* 0x000fe40008000000 */
[----:B------:R-:W-:Y:S02]  /*0940*/  PLOP3.LUT P3, PT, PT, PT, UP0, 0x80, 0x0 ;  /* 0x000000000000781c */ /* 0x000fe40003f6f008 */
[----:B------:R-:W-:Y:S02]  /*0950*/  PLOP3.LUT P4, PT, PT, PT, UP0, 0x80, 0x0 ;  /* 0x000000000000781c */ /* 0x000fe40003f8f008 */
[----:B------:R-:W-:Y:S01]  /*0960*/  PLOP3.LUT P5, PT, PT, PT, UP0, 0x80, 0x0 ;  /* 0x000000000000781c */ /* 0x000fe20003faf008 */
[----:B------:R-:W-:Y:S01]  /*0970*/  @UP0 ULDC UR14, c[0x0][0x10] ;  /* 0x00000400000e0ab9 */ /* 0x000fe20000000800 */
[----:B------:R-:W-:Y:S01]  /*0980*/  @UP0 UMOV UR6, UR10 ;  /* 0x0000000a00060c82 */ /* 0x000fe20008000000 */
[----:B------:R-:W-:Y:S01]  /*0990*/  @UP0 UMOV UR7, URZ ;  /* 0x0000003f00070c82 */ /* 0x000fe20008000000 */
[----:B------:R-:W-:Y:S01]  /*09a0*/  PLOP3.LUT P0, PT, PT, PT, UP0, 0x80, 0x0 ;  /* 0x000000000000781c */ /* 0x000fe20003f0f008 */
[----:B------:R-:W-:-:S03]  /*09b0*/  @UP0 UIMAD.WIDE.U32 UR14, UR13, UR14, UR6 ;  /* 0x0000000e0d0e02a5 */ /* 0x000fc6000f8e0006 */
[----:B------:R-:W-:Y:S01]  /*09c0*/  @!UP0 ULDC UR7, c[0x0][0xc] ;  /* 0x0000030000078ab9 */ /* 0x000fe20000000800 */
[----:B------:R-:W-:Y:S01]  /*09d0*/  @UP0 UMOV UR6, URZ ;  /* 0x0000003f00060c82 */ /* 0x000fe20008000000 */
[----:B------:R-:W-:Y:S01]  /*09e0*/  @!UP0 UIMAD.WIDE.U32 UR4, UR10, UR7, UR4 ;  /* 0x000000070a0482a5 */ /* 0x000fe2000f8e0004 */
[----:B------:R-:W-:Y:S01]  /*09f0*/  IMAD.U32 R17, RZ, RZ, UR15 ;  /* 0x0000000fff117e24 */ /* 0x000fe2000f8e00ff */
[----:B------:R-:W-:Y:S01]  /*0a00*/  @UP0 UIADD3 UR6, UR15, UR6, URZ ;  /* 0x000000060f060290 */ /* 0x000fe2000fffe03f */
[----:B------:R-:W-:-:S03]  /*0a10*/  IMAD.U32 R16, RZ, RZ, UR14 ;  /* 0x0000000eff107e24 */ /* 0x000fc6000f8e00ff */
[----:B------:R-:W-:Y:S02]  /*0a20*/  IMAD.U32 R4, RZ, RZ, UR4 ;  /* 0x00000004ff047e24 */ /* 0x000fe4000f8e00ff */
[----:B------:R-:W-:Y:S02]  /*0a30*/  IMAD.U32 R7, RZ, RZ, UR5 ;  /* 0x00000005ff077e24 */ /* 0x000fe4000f8e00ff */
[----:B------:R-:W-:Y:S02]  /*0a40*/  @P3 IMAD.U32 R17, RZ, RZ, UR6 ;  /* 0x00000006ff113e24 */ /* 0x000fe4000f8e00ff */
[----:B------:R-:W-:Y:S02]  /*0a50*/  IMAD.U32 R5, RZ, RZ, UR5 ;  /* 0x00000005ff057e24 */ /* 0x000fe4000f8e00ff */
[----:B------:R-:W-:Y:S02]  /*0a60*/  IMAD.U32 R6, RZ, RZ, UR4 ;  /* 0x00000004ff067e24 */ /* 0x000fe4000f8e00ff */
[----:B------:R-:W-:-:S02]  /*0a70*/  @!P4 IMAD.MOV.U32 R16, RZ, RZ, R4 ;  /* 0x000000ffff10c224 */ /* 0x000fc400078e0004 */
[----:B------:R-:W-:Y:S01]  /*0a80*/  @!P5 IMAD.MOV.U32 R17, RZ, RZ, R7 ;  /* 0x000000ffff11d224 */ /* 0x000fe200078e0007 */
[----:B------:R-:W-:Y:S06]  /*0a90*/  @!P2 BRA `(.L_x_6) ;  /* 0x00000000000ca947 */ /* 0x000fec0003800000 */
[----:B------:R-:W-:Y:S01]  /*0aa0*/  UCGABAR_WAIT ;  /* 0x0000000000007dc7 */ /* 0x000fe20008000000 */
[----:B------:R-:W-:Y:S01]  /*0ab0*/  CCTL.IVALL ;  /* 0x00000000ff00798f */ /* 0x000fe20002000000 */
[----:B------:R-:W-:Y:S05]  /*0ac0*/  BRA `(.L_x_7) ;  /* 0x0000000000047947 */ /* 0x000fea0003800000 */
.L_x_6:
[----:B------:R-:W-:Y:S06]  /*0ad0*/  BAR.SYNC.DEFER_BLOCKING 0x0 ;  /* 0x0000000000007b1d */ /* 0x000fec0000010000 */
.L_x_7:
[----:B------:R-:W-:Y:S05]  /*0ae0*/  @!P1 BRA `(.L_x_8) ;  /* 0x000000b000ac9947 */ /* 0x000fea0003800000 */
[----:B------:R-:W-:-:S06]  /*0af0*/  UISETP.GT.U32.AND UP0, UPT, UR16, 0x1, UPT ;  /* 0x000000011000788c */ /* 0x000fcc000bf04070 */
[----:B------:R-:W-:-:S13]  /*0b00*/  PLOP3.LUT P0, PT, PT, PT, UP0, 0x80, 0x0 ;  /* 0x000000000000781c */ /* 0x000fda0003f0f008 */
[----:B------:R-:W-:Y:S05]  /*0b10*/  @P0 EXIT ;  /* 0x000000000000094d */ /* 0x000fea0003800000 */
[----:B------:R-:W-:Y:S01]  /*0b20*/  ULDC.64 UR4, c[0x0][0x650] ;  /* 0x0001940000047ab9 */ /* 0x000fe20000000a00 */
[----:B------:R-:W-:Y:S01]  /*0b30*/  UMOV UR41, 0xffffffff ;  /* 0xffffffff00297882 */ /* 0x000fe20000000000 */
[----:B------:R-:W-:Y:S01]  /*0b40*/  ISETP.GE.U32.AND P0, PT, R16, UR4, PT ;  /* 0x0000000410007c0c */ /* 0x000fe2000bf06070 */
[----:B------:R-:W-:Y:S01]  /*0b50*/  UMOV UR42, 0xffffffff ;  /* 0xffffffff002a7882 */ /* 0x000fe20000000000 */
[----:B------:R-:W-:Y:S01]  /*0b60*/  UMOV UR43, 0xffffffff ;  /* 0xffffffff002b7882 */ /* 0x000fe20000000000 */
[----:B------:R-:W-:Y:S02]  /*0b70*/  PRMT R0, RZ, 0x7610, R0 ;  /* 0x00007610ff007816 */ /* 0x000fe40000000000 */
[----:B------:R-:W-:-:S13]  /*0b80*/  ISETP.GE.U32.AND.EX P0, PT, R17, UR5, PT, P0 ;  /* 0x0000000511007c0c */ /* 0x000fda000bf06100 */
[----:B------:R-:W-:Y:S05]  /*0b90*/  @P0 BRA `(.L_x_9) ;  /* 0x0000000400480947 */ /* 0x000fea0003800000 */
[----:B------:R-:W-:Y:S01]  /*0ba0*/  ULDC.64 UR16, c[0x0][0x628] ;  /* 0x00018a0000107ab9 */ /* 0x000fe20000000a00 */
[C---:B------:R-:W-:Y:S01]  /*0bb0*/  R2UR UR19, R16.reuse ;  /* 0x00000000101372ca */ /* 0x040fe200000e0000 */
[----:B------:R-:W-:Y:S01]  /*0bc0*/  ULDC UR18, c[0x0][0x630] ;  /* 0x00018c0000127ab9 */ /* 0x000fe20000000800 */
[----:B------:R-:W-:Y:S02]  /*0bd0*/  ISETP.NE.U32.AND P0, PT, RZ, UR16, PT ;  /* 0x00000010ff007c0c */ /* 0x000fe4000bf05070 */
[----:B------:R-:W-:Y:S02]  /*0be0*/  R2UR UR4, R16 ;  /* 0x00000000100472ca */ /* 0x000fe400000e0000 */
[----:B------:R-:W-:Y:S02]  /*0bf0*/  ISETP.NE.AND.EX P0, PT, RZ, UR17, PT, P0 ;  /* 0x00000011ff007c0c */ /* 0x000fe4000bf05300 */
[----:B------:R-:W-:-:S11]  /*0c00*/  R2UR UR5, R17 ;  /* 0x00000000110572ca */ /* 0x000fd600000e0000 */
[----:B------:R-:W-:Y:S05]  /*0c10*/  @!P0 BRA `(.L_x_10) ;  /* 0x0000000000308947 */ /* 0x000fea0003800000 */
[----:B------:R-:W-:Y:S01]  /*0c20*/  R2UR UR4, R16 ;  /* 0x00000000100472ca */ /* 0x000fe200000e0000 */
[----:B------:R-:W-:Y:S01]  /*0c30*/  ULDC UR9, c[0x0][0x634] ;  /* 0x00018d0000097ab9 */ /* 0x000fe20000000800 */
[----:B------:R-:W-:-:S11]  /*0c40*/  R2UR UR13, R17 ;  /* 0x00000000110d72ca */ /* 0x000fd600000e0000 */
[----:B------:R-:W-:-:S04]  /*0c50*/  UIADD3 UR9, UP0, UR4, UR9, URZ ;  /* 0x0000000904097290 */ /* 0x000fc8000ff1e03f */
[----:B------:R-:W-:-:S04]  /*0c60*/  UIADD3.X UR13, URZ, UR13, URZ, UP0, !UPT ;  /* 0x0000000d3f0d7290 */ /* 0x000fc800087fe43f */
[----:B------:R-:W-:-:S04]  /*0c70*/  UIMAD.WIDE.U32 UR4, UR13, UR16, URZ ;  /* 0x000000100d0472a5 */ /* 0x000fc8000f8e003f */
[----:B------:R-:W-:Y:S02]  /*0c80*/  UIMAD.WIDE.U32 UR6, UP0, UR9, UR17, UR4 ;  /* 0x00000011090672a5 */ /* 0x000fe4000f800004 */
[----:B------:R-:W-:Y:S02]  /*0c90*/  UIMAD.WIDE.U32 UR4, UR9, UR16, URZ ;  /* 0x00000010090472a5 */ /* 0x000fe4000f8e003f */
[----:B------:R-:W-:Y:S02]  /*0ca0*/  UIADD3.X UR15, URZ, URZ, URZ, UP0, !UPT ;  /* 0x0000003f3f0f7290 */ /* 0x000fe400087fe43f */
[----:B------:R-:W-:Y:S01]  /*0cb0*/  UIADD3 URZ, UP0, UR5, UR6, URZ ;  /* 0x00000006053f7290 */ /* 0x000fe2000ff1e03f */
[----:B------:R-:W-:-:S03]  /*0cc0*/  UMOV UR14, UR7 ;  /* 0x00000007000e7c82 */ /* 0x000fc60008000000 */
[----:B------:R-:W-:-:S12]  /*0cd0*/  UIMAD.WIDE.U32.X UR4, UR13, UR17, UR14, UP0 ;  /* 0x000000110d0472a5 */ /* 0x000fd800080e040e */
.L_x_10:
[----:B------:R-:W-:Y:S01]  /*0ce0*/  USHF.R.U64 UR43, UR4, UR18, UR5 ;  /* 0x00000012042b7299 */ /* 0x000fe20008001205 */
[----:B------:R-:W-:Y:S01]  /*0cf0*/  R2UR UR7, R17 ;  /* 0x00000000110772ca */ /* 0x000fe200000e0000 */
[----:B------:R-:W-:Y:S02]  /*0d00*/  USHF.R.U32.HI UR4, URZ, UR18, UR5 ;  /* 0x000000123f047299 */ /* 0x000fe40008011605 */
[----:B------:R-:W-:Y:S01]  /*0d10*/  UIADD3 UR5, UP0, URZ, -UR43, URZ ;  /* 0x8000002b3f057290 */ /* 0x000fe2000ff1e03f */
[----:B------:R-:W-:Y:S01]  /*0d20*/  ULDC.64 UR14, c[0x0][0x620] ;  /* 0x00018800000e7ab9 */ /* 0x000fe20000000a00 */
[----:B------:R-:W-:Y:S02]  /*0d30*/  UMOV UR6, UR19 ;  /* 0x0000001300067c82 */ /* 0x000fe40008000000 */
[----:B------:R-:W-:Y:S01]  /*0d40*/  UIADD3.X UR4, URZ, ~UR4, URZ, UP0, !UPT ;  /* 0x800000043f047290 */ /* 0x000fe200087fe43f */
[----:B------:R-:W-:Y:S01]  /*0d50*/  ULDC UR9, c[0x0][0x618] ;  /* 0x0001860000097ab9 */ /* 0x000fe20000000800 */
[----:B------:R-:W-:-:S02]  /*0d60*/  UIMAD UR12, UR11, UR12, UR10 ;  /* 0x0000000c0b0c72a4 */ /* 0x000fc4000f8e020a */
[----:B------:R-:W-:Y:S02]  /*0d70*/  UIMAD UR4, UR4, UR14, URZ ;  /* 0x0000000e040472a4 */ /* 0x000fe4000f8e023f */
[----:B------:R-:W-:Y:S02]  /*0d80*/  UIMAD.WIDE.U32 UR6, UR5, UR14, UR6 ;  /* 0x0000000e050672a5 */ /* 0x000fe4000f8e0006 */
[----:B------:R-:W-:Y:S01]  /*0d90*/  UIMAD UR4, UR5, UR15, UR4 ;  /* 0x0000000f050472a4 */ /* 0x000fe2000f8e0204 */
[----:B------:R-:W-:Y:S01]  /*0da0*/  ULDC UR10, c[0x0][0x608] ;  /* 0x00018200000a7ab9 */ /* 0x000fe20000000800 */
[----:B------:R-:W-:Y:S02]  /*0db0*/  ULDC UR18, c[0x0][0x658] ;  /* 0x0001960000127ab9 */ /* 0x000fe40000000800 */
[----:B------:R-:W-:Y:S01]  /*0dc0*/  UIADD3 UR7, UR7, UR4, URZ ;  /* 0x0000000407077290 */ /* 0x000fe2000fffe03f */
[----:B------:R-:W-:Y:S02]  /*0dd0*/  UMOV UR11, 0xffffffff ;  /* 0xffffffff000b7882 */ /* 0x000fe40000000000 */
[----:B------:R-:W-:Y:S01]  /*0de0*/  ULDC.64 UR4, c[0x0][0x640] ;  /* 0x0001900000047ab9 */ /* 0x000fe20000000a00 */
[----:B------:R-:W-:Y:S01]  /*0df0*/  USHF.R.U64 UR16, UR6, UR9, UR7 ;  /* 0x0000000906107299 */ /* 0x000fe20008001207 */
[----:B------:R-:W-:Y:S01]  /*0e00*/  ISETP.NE.U32.AND P0, PT, RZ, UR4, PT ;  /* 0x00000004ff007c0c */ /* 0x000fe2000bf05070 */
[----:B------:R-:W-:-:S02]  /*0e10*/  USHF.R.U32.HI UR7, URZ, UR9, UR7 ;  /* 0x000000093f077299 */ /* 0x000fc40008011607 */
[----:B------:R-:W-:Y:S01]  /*0e20*/  USHF.L.U32 UR6, UR11, UR18, URZ ;  /* 0x000000120b067299 */ /* 0x000fe2000800063f */
[----:B------:R-:W-:Y:S01]  /*0e30*/  ISETP.NE.AND.EX P0, PT, RZ, UR5, PT, P0 ;  /* 0x00000005ff007c0c */ /* 0x000fe2000bf05300 */
[----:B------:R-:W-:Y:S02]  /*0e40*/  USHF.R.U64 UR22, UR16, UR10, UR7 ;  /* 0x0000000a10167299 */ /* 0x000fe40008001207 */
[----:B------:R-:W-:Y:S02]  /*0e50*/  USHF.R.U32.HI UR7, URZ, UR10, UR7 ;  /* 0x0000000a3f077299 */ /* 0x000fe40008011607 */
[----:B------:R-:W-:Y:S02]  /*0e60*/  UISETP.NE.AND UP1, UPT, UR46, URZ, UPT ;  /* 0x0000003f2e00728c */ /* 0x000fe4000bf25270 */
[----:B------:R-:W-:Y:S01]  /*0e70*/  USHF.R.U64 UR23, UR22, UR18, UR7 ;  /* 0x0000001216177299 */ /* 0x000fe20008001207 */
[----:B------:R-:W-:Y:S01]  /*0e80*/  ULDC UR17, c[0x0][0x600] ;  /* 0x0001800000117ab9 */ /* 0x000fe20000000800 */
[----:B------:R-:W-:-:S02]  /*0e90*/  ULOP3.LUT UR13, URZ, UR6, URZ, 0x33, !UPT ;  /* 0x000000063f0d7292 */ /* 0x000fc4000f8e333f */
[----:B------:R-:W-:Y:S02]  /*0ea0*/  UIADD3 UR15, UR17, -0x1, URZ ;  /* 0xffffffff110f7890 */ /* 0x000fe4000fffe03f */
[----:B------:R-:W-:Y:S02]  /*0eb0*/  USEL UR12, UR8, UR12, !UP1 ;  /* 0x0000000c080c7287 */ /* 0x000fe4000c800000 */
[----:B------:R-:W-:Y:S01]  /*0ec0*/  USHF.R.U32.HI UR7, URZ, UR18, UR7 ;  /* 0x000000123f077299 */ /* 0x000fe20008011607 */
[----:B------:R-:W-:Y:S01]  /*0ed0*/  ULDC UR19, c[0x0][0x648] ;  /* 0x0001920000137ab9 */ /* 0x000fe20000000800 */
[----:B------:R-:W-:Y:S01]  /*0ee0*/  ULDC UR20, c[0x0][0x638] ;  /* 0x00018e0000147ab9 */ /* 0x000fe20000000800 */
[----:B------:R-:W-:Y:S01]  /*0ef0*/  UMOV UR21, 0x1 ;  /* 0x0000000100157882 */ /* 0x000fe20000000000 */
[----:B------:R-:W-:Y:S01]  /*0f00*/  UMOV UR6, UR23 ;  /* 0x0000001700067c82 */ /* 0x000fe20008000000 */
[----:B------:R-:W-:Y:S07]  /*0f10*/  @!P0 BRA `(.L_x_11) ;  /* 0x0000000000308947 */ /* 0x000fee0003800000 */
[----:B------:R-:W-:Y:S02]  /*0f20*/  ULDC UR10, c[0x0][0x64c] ;  /* 0x00019300000a7ab9 */ /* 0x000fe40000000800 */
        /* <DEDUP_REMOVED lines=8> */
[----:B------:R-:W-:-:S07]  /*0fb0*/  UIMAD.WIDE.U32.X UR4, UR14, UR5, UR10, UP0 ;  /* 0x000000050e0472a5 */ /* 0x000fce00080e040a */
[----:B------:R-:W-:Y:S01]  /*0fc0*/  UMOV UR6, UR4 ;  /* 0x0000000400067c82 */ /* 0x000fe20008000000 */
[----:B------:R-:W-:-:S05]  /*0fd0*/  UMOV UR7, UR5 ;  /* 0x0000000500077c82 */ /* 0x000fca0008000000 */
.L_x_11:
[----:B------:R-:W-:Y:S01]  /*0fe0*/  USHF.R.U64 UR5, UR6, UR19, UR7 ;  /* 0x0000001306057299 */ /* 0x000fe20008001207 */
[----:B------:R-:W-:Y:S01]  /*0ff0*/  IMAD.MOV.U32 R0, RZ, RZ, 0x1 ;  /* 0x00000001ff007424 */ /* 0x000fe200078e00ff */
[----:B------:R-:W-:Y:S02]  /*1000*/  USHF.L.U32 UR4, UR21, UR18, URZ ;  /* 0x0000001215047299 */ /* 0x000fe4000800063f */
[----:B------:R-:W-:Y:S02]  /*1010*/  ULOP3.LUT UR13, UR22, UR13, URZ, 0xc0, !UPT ;  /* 0x0000000d160d7292 */ /* 0x000fe4000f8ec03f */
[----:B------:R-:W-:Y:S02]  /*1020*/  UIADD3 UR6, -UR5, URZ, URZ ;  /* 0x0000003f05067290 */ /* 0x000fe4000fffe13f */
[----:B------:R-:W-:Y:S02]  /*1030*/  UIMAD UR13, UR4, UR5, UR13 ;  /* 0x00000005040d72a4 */ /* 0x000fe4000f8e020d */
[----:B------:R-:W-:-:S02]  /*1040*/  ULOP3.LUT UR15, UR16, UR15, URZ, 0xc0, !UPT ;  /* 0x0000000f100f7292 */ /* 0x000fc4000f8ec03f */
[----:B------:R-:W-:Y:S01]  /*1050*/  UIMAD UR4, UR6, UR20, UR23 ;  /* 0x00000014060472a4 */ /* 0x000fe2000f8e0217 */
[----:B------:R-:W-:Y:S01]  /*1060*/  ULDC UR5, c[0x0][0x610] ;  /* 0x0001840000057ab9 */ /* 0x000fe20000000800 */
[----:B------:R-:W-:Y:S02]  /*1070*/  UISETP.NE.AND UP0, UPT, UR46, URZ, UPT ;  /* 0x0000003f2e00728c */ /* 0x000fe4000bf05270 */
[----:B------:R-:W-:Y:S02]  /*1080*/  UIMAD UR12, UR13, UR5, UR12 ;  /* 0x000000050d0c72a4 */ /* 0x000fe4000f8e020c */
[----:B------:R-:W-:-:S04]  /*1090*/  UIMAD UR4, UR4, UR17, UR15 ;  /* 0x00000011040472a4 */ /* 0x000fc8000f8e020f */
[----:B------:R-:W-:Y:S02]  /*10a0*/  USEL UR42, UR4, UR12, !UP0 ;  /* 0x0000000c042a7287 */ /* 0x000fe4000c000000 */
[----:B------:R-:W-:-:S12]  /*10b0*/  USEL UR41, UR12, UR4, !UP0 ;  /* 0x000000040c297287 */ /* 0x000fd8000c000000 */
.L_x_9:
[----:B------:R-:W-:-:S08]  /*10c0*/  NOP ;  /* 0x0000000000007918 */ /* 0x000fd00000000000 */
[----:B------:R-:W0:Y:S02]  /*10d0*/  USETMAXREG.TRY_ALLOC.CTAPOOL UP0, 0xe8 ;  /* 0x000000e8000079c8 */ /* 0x000e240008000600 */
[----:B0-----:R-:W-:-:S13]  /*10e0*/  PLOP3.LUT P0, PT, PT, PT, UP0, 0x80, 0x0 ;  /* 0x000000000000781c */ /* 0x001fda0003f0f008 */
[----:B------:R-:W-:Y:S05]  /*10f0*/  @!P0 BRA `(.L_x_9) ;  /* 0xfffffffc00f08947 */ /* 0x000fea000383ffff */
[----:B------:R-:W-:Y:S01]  /*1100*/  ULDC.64 UR4, c[0x0][0x598] ;  /* 0x0001660000047ab9 */ /* 0x000fe20000000a00 */
[----:B------:R-:W-:Y:S01]  /*1110*/  ULDC.64 UR36, c[0x0][0x208] ;  /* 0x0000820000247ab9 */ /* 0x000fe20000000a00 */
[----:B------:R-:W-:-:S04]  /*1120*/  ISETP.NE.U32.AND P0, PT, RZ, UR4, PT ;  /* 0x00000004ff007c0c */ /* 0x000fc8000bf05070 */
[----:B------:R-:W-:-:S13]  /*1130*/  ISETP.NE.AND.EX P0, PT, RZ, UR5, PT, P0 ;  /* 0x00000005ff007c0c */ /* 0x000fda000bf05300 */
[----:B------:R-:W-:Y:S05]  /*1140*/  @!P0 BRA `(.L_x_12) ;  /* 0x00000000001c8947 */ /* 0x000fea0003800000 */
[----:B------:R-:W0:Y:S02]  /*1150*/  LDC.64 R4, c[0x0][0x598] ;  /* 0x00016600ff047b82 */ /* 0x000e240000000a00 */
[----:B0-----:R-:W2:Y:S02]  /*1160*/  LDG.E.64 R4, desc[UR36][R4.64] ;  /* 0x0000002404047981 */ /* 0x001ea4000c1e1b00 */
[----:B--2---:R-:W-:-:S04]  /*1170*/  ISETP.NE.U32.AND P0, PT, R4, RZ, PT ;  /* 0x000000ff0400720c */ /* 0x004fc80003f05070 */
[----:B------:R-:W-:-:S13]  /*1180*/  ISETP.NE.AND.EX P0, PT, R5, RZ, PT, P0 ;  /* 0x000000ff0500720c */ /* 0x000fda0003f05300 */
[----:B------:R-:W-:Y:S05]  /*1190*/  @!P0 BRA `(.L_x_12) ;  /* 0x0000000000088947 */ /* 0x000fea0003800000 */
[----:B------:R0:W5:Y:S01]  /*11a0*/  LD.E R23, desc[UR36][R4.64] ;  /* 0x0000002404177980 */ /* 0x000162000c101900 */
[----:B------:R-:W-:Y:S05]  /*11b0*/  BRA `(.L_x_13) ;  /* 0x0000000000247947 */ /* 0x000fea0003800000 */
.L_x_12:
[----:B------:R-:W-:Y:S02]  /*11c0*/  ULDC.64 UR4, c[0x0][0x588] ;  /* 0x0001620000047ab9 */ /* 0x000fe40000000a00 */
[----:B------:R-:W-:-:S04]  /*11d0*/  ISETP.NE.U32.AND P0, PT, RZ, UR4, PT ;  /* 0x00000004ff007c0c */ /* 0x000fc8000bf05070 */
[----:B------:R-:W-:-:S13]  /*11e0*/  ISETP.NE.AND.EX P0, PT, RZ, UR5, PT, P0 ;  /* 0x00000005ff007c0c */ /* 0x000fda000bf05300 */
[----:B------:R-:W-:Y:S05]  /*11f0*/  @!P0 BRA `(.L_x_14) ;  /* 0x00000000000c8947 */ /* 0x000fea0003800000 */
[----:B------:R-:W0:Y:S02]  /*1200*/  LDC.64 R4, c[0x0][0x588] ;  /* 0x00016200ff047b82 */ /* 0x000e240000000a00 */
[----:B0-----:R1:W5:Y:S01]  /*1210*/  LDG.E R23, desc[UR36][R4.64] ;  /* 0x0000002404177981 */ /* 0x001362000c1e1900 */
[----:B------:R-:W-:Y:S05]  /*1220*/  BRA `(.L_x_13) ;  /* 0x0000000000087947 */ /* 0x000fea0003800000 */
.L_x_14:
[----:B------:R-:W-:Y:S02]  /*1230*/  ULDC UR4, c[0x0][0x580] ;  /* 0x0001600000047ab9 */ /* 0x000fe40000000800 */
[----:B------:R-:W-:-:S07]  /*1240*/  IMAD.U32 R23, RZ, RZ, UR4 ;  /* 0x00000004ff177e24 */ /* 0x000fce000f8e00ff */
.L_x_13:
[----:B------:R-:W-:Y:S02]  /*1250*/  ULDC.64 UR4, c[0x0][0x5a0] ;  /* 0x0001680000047ab9 */ /* 0x000fe40000000a00 */
[----:B------:R-:W-:-:S04]  /*1260*/  ISETP.NE.U32.AND P0, PT, RZ, UR4, PT ;  /* 0x00000004ff007c0c */ /* 0x000fc8000bf05070 */
[----:B------:R-:W-:-:S13]  /*1270*/  ISETP.NE.AND.EX P0, PT, RZ, UR5, PT, P0 ;  /* 0x00000005ff007c0c */ /* 0x000fda000bf05300 */
[----:B------:R-:W-:Y:S05]  /*1280*/  @!P0 BRA `(.L_x_15) ;  /* 0x00000000001c8947 */ /* 0x000fea0003800000 */
[----:B01----:R-:W0:Y:S02]  /*1290*/  LDC.64 R4, c[0x0][0x5a0] ;  /* 0x00016800ff047b82 */ /* 0x003e240000000a00 */
[----:B0-----:R-:W2:Y:S02]  /*12a0*/  LDG.E.64 R4, desc[UR36][R4.64] ;  /* 0x0000002404047981 */ /* 0x001ea4000c1e1b00 */
[----:B--2---:R-:W-:-:S04]  /*12b0*/  ISETP.NE.U32.AND P0, PT, R4, RZ, PT ;  /* 0x000000ff0400720c */ /* 0x004fc80003f05070 */
[----:B------:R-:W-:-:S13]  /*12c0*/  ISETP.NE.AND.EX P0, PT, R5, RZ, PT, P0 ;  /* 0x000000ff0500720c */ /* 0x000fda0003f05300 */
[----:B------:R-:W-:Y:S05]  /*12d0*/  @!P0 BRA `(.L_x_15) ;  /* 0x0000000000088947 */ /* 0x000fea0003800000 */
[----:B------:R0:W5:Y:S01]  /*12e0*/  LD.E R22, desc[UR36][R4.64] ;  /* 0x0000002404167980 */ /* 0x000162000c101900 */
[----:B------:R-:W-:Y:S05]  /*12f0*/  BRA `(.L_x_16) ;  /* 0x0000000000247947 */ /* 0x000fea0003800000 */
.L_x_15:
[----:B------:R-:W-:Y:S02]  /*1300*/  ULDC.64 UR4, c[0x0][0x590] ;  /* 0x0001640000047ab9 */ /* 0x000fe40000000a00 */
[----:B------:R-:W-:-:S04]  /*1310*/  ISETP.NE.U32.AND P0, PT, RZ, UR4, PT ;  /* 0x00000004ff007c0c */ /* 0x000fc8000bf05070 */
[----:B------:R-:W-:-:S13]  /*1320*/  ISETP.NE.AND.EX P0, PT, RZ, UR5, PT, P0 ;  /* 0x00000005ff007c0c */ /* 0x000fda000bf05300 */
[----:B------:R-:W-:Y:S05]  /*1330*/  @!P0 BRA `(.L_x_17) ;  /* 0x00000000000c8947 */ /* 0x000fea0003800000 */
[----:B01----:R-:W0:Y:S02]  /*1340*/  LDC.64 R4, c[0x0][0x590] ;  /* 0x00016400ff047b82 */ /* 0x003e240000000a00 */
[----:B0-----:R1:W5:Y:S01]  /*1350*/  LDG.E R22, desc[UR36][R4.64] ;  /* 0x0000002404167981 */ /* 0x001362000c1e1900 */
[----:B------:R-:W-:Y:S05]  /*1360*/  BRA `(.L_x_16) ;  /* 0x0000000000087947 */ /* 0x000fea0003800000 */
.L_x_17:
[----:B------:R-:W-:Y:S02]  /*1370*/  ULDC UR4, c[0x0][0x584] ;  /* 0x0001610000047ab9 */ /* 0x000fe40000000800 */
[----:B------:R-:W-:-:S07]  /*1380*/  IMAD.U32 R22, RZ, RZ, UR4 ;  /* 0x00000004ff167e24 */ /* 0x000fce000f8e00ff */
.L_x_16:
[----:B------:R-:W-:-:S13]  /*1390*/  LOP3.LUT P0, RZ, R0, 0xff, RZ, 0xc0, !PT ;  /* 0x000000ff00ff7812 */ /* 0x000fda000780c0ff */
[----:B------:R-:W-:Y:S05]  /*13a0*/  @!P0 EXIT ;  /* 0x000000000000894d */ /* 0x000fea0003800000 */
[----:B------:R-:W-:Y:S01]  /*13b0*/  ULDC UR4, c[0x0][0x28c] ;  /* 0x0000a30000047ab9 */ /* 0x000fe20000000800 */
[----:B------:R-:W-:Y:S01]  /*13c0*/  UMOV UR38, URZ ;  /* 0x0000003f00267c82 */ /* 0x000fe20008000000 */
[----:B------:R-:W-:Y:S01]  /*13d0*/  UIADD3 UR4, UR4, 0x3f, URZ ;  /* 0x0000003f04047890 */ /* 0x000fe2000fffe03f */
[----:B------:R-:W-:-:S03]  /*13e0*/  UMOV UR39, URZ ;  /* 0x0000003f00277c82 */ /* 0x000fc60008000000 */
[----:B------:R-:W-:-:S04]  /*13f0*/  USHF.R.S32.HI UR5, URZ, 0x1f, UR4 ;  /* 0x0000001f3f057899 */ /* 0x000fc80008011404 */
[----:B------:R-:W-:-:S04]  /*1400*/  ULEA.HI UR5, UR5, UR4, URZ, 0x6 ;  /* 0x0000000405057291 */ /* 0x000fc8000f8f303f */
[----:B------:R-:W-:-:S12]  /*1410*/  USHF.R.S32.HI UR44, URZ, 0x6, UR5 ;  /* 0x000000063f2c7899 */ /* 0x000fd80008011405 */
.L_x_423:
[----:B------:R-:W-:Y:S01]  /*1420*/  LOP3.LUT R0, R2, 0x80, RZ, 0xc0, !PT ;  /* 0x0000008002007812 */ /* 0x000fe200078ec0ff */
[----:B------:R-:W2:Y:S01]  /*1430*/  S2UR UR7, SR_CgaCtaId ;  /* 0x00000000000779c3 */ /* 0x000ea20000008800 */
[----:B------:R-:W-:Y:S02]  /*1440*/  UMOV UR6, 0x400 ;  /* 0x0000040000067882 */ /* 0x000fe40000000000 */
[----:B------:R-:W-:-:S06]  /*1450*/  SHF.R.U32.HI R0, RZ, 0x7, R0 ;  /* 0x00000007ff007819 */ /* 0x000fcc0000011600 */
[----:B---3--:R-:W3:Y:S01]  /*1460*/  SHFL.IDX PT, R0, R0, RZ, 0x1f ;  /* 0x00001fff00007589 */ /* 0x008ee200000e0000 */
[----:B--2---:R-:W-:Y:S01]  /*1470*/  ULEA UR6, UR7, UR6, 0x18 ;  /* 0x0000000607067291 */ /* 0x004fe2000f8ec03f */
[----:B---3--:R-:W-:-:S13]  /*1480*/  R2UR UR4, R0 ;  /* 0x00000000000472ca */ /* 0x008fda00000e0000 */
[----:B------:R-:W-:-:S04]  /*1490*/  ULEA.HI UR5, UR4, UR4, URZ, 0x1 ;  /* 0x0000000404057291 */ /* 0x000fc8000f8f083f */
[----:B------:R-:W-:-:S04]  /*14a0*/  ULOP3.LUT UR5, UR5, 0xffffe, URZ, 0xc0, !UPT ;  /* 0x000ffffe05057892 */ /* 0x000fc8000f8ec03f */
[----:B------:R-:W-:-:S03]  /*14b0*/  UIADD3 UR5, UR4, -UR5, URZ ;  /* 0x8000000504057290 */ /* 0x000fc6000fffe03f */
[----:B------:R-:W-:Y:S01]  /*14c0*/  ULDC UR4, c[0x0][0x28c] ;  /* 0x0000a30000047ab9 */ /* 0x000fe20000000800 */
[----:B------:R-:W-:Y:S01]  /*14d0*/  ULEA UR5, UR5, UR6, 0xc ;  /* 0x0000000605057291 */ /* 0x000fe2000f8e603f */
[----:B------:R-:W-:-:S03]  /*14e0*/  ISETP.LT.AND P0, PT, RZ, UR4, PT ;  /* 0x00000004ff007c0c */ /* 0x000fc6000bf01270 */
[----:B------:R-:W-:-:S04]  /*14f0*/  UIADD3 UR5, UR5, 0x180, URZ ;  /* 0x0000018005057890 */ /* 0x000fc8000fffe03f */
[----:B------:R-:W-:-:S04]  /*1500*/  USHF.R.U32.HI UR5, URZ, 0x4, UR5 ;  /* 0x000000043f057899 */ /* 0x000fc80008011605 */
[----:B------:R-:W-:-:S04]  /*1510*/  ULOP3.LUT UR5, UR5, 0x3fff, URZ, 0xc0, !UPT ;  /* 0x00003fff05057892 */ /* 0x000fc8000f8ec03f */
[----:B------:R-:W-:Y:S01]  /*1520*/  ULOP3.LUT UR45, UR5, 0x10000, URZ, 0xfc, !UPT ;  /* 0x00010000052d7892 */ /* 0x000fe2000f8efc3f */
[----:B-1--4-:R-:W-:Y:S11]  /*1530*/  @P0 BRA `(.L_x_18) ;  /* 0x0000000000400947 */ /* 0x012ff60003800000 */
[----:B------:R-:W-:Y:S01]  /*1540*/  MOV R0, 0x0 ;  /* 0x0000000000007802 */ /* 0x000fe20000000f00 */
[----:B------:R-:W-:Y:S01]  /*1550*/  ULDC.64 UR4, c[0x4][0x68] ;  /* 0x01001a0000047ab9 */ /* 0x000fe20000000a00 */
[----:B------:R-:W-:Y:S01]  /*1560*/  ULDC.64 UR6, c[0x4][0x8] ;  /* 0x0100020000067ab9 */ /* 0x000fe20000000a00 */
[----:B01----:R-:W-:Y:S01]  /*1570*/  IMAD.U32 R4, RZ, RZ, UR4 ;  /* 0x00000004ff047e24 */ /* 0x003fe2000f8e00ff */
[----:B------:R0:W1:Y:S01]  /*1580*/  LDC.64 R14, c[0x4][R0] ;  /* 0x01000000000e7b82 */ /* 0x0000620000000a00 */
[----:B------:R-:W-:Y:S01]  /*1590*/  IMAD.U32 R5, RZ, RZ, UR5 ;  /* 0x00000005ff057e24 */ /* 0x000fe2000f8e00ff */
[----:B------:R-:W-:Y:S01]  /*15a0*/  ULDC.64 UR4, c[0x4][0x70] ;  /* 0x01001c0000047ab9 */ /* 0x000fe20000000a00 */
[----:B------:R-:W-:Y:S02]  /*15b0*/  IMAD.U32 R10, RZ, RZ, UR6 ;  /* 0x00000006ff0a7e24 */ /* 0x000fe4000f8e00ff */
[----:B------:R-:W-:Y:S02]  /*15c0*/  IMAD.U32 R6, RZ, RZ, UR4 ;  /* 0x00000004ff067e24 */ /* 0x000fe4000f8e00ff */
[----:B------:R-:W-:-:S02]  /*15d0*/  IMAD.U32 R7, RZ, RZ, UR5 ;  /* 0x00000005ff077e24 */ /* 0x000fc4000f8e00ff */
[----:B------:R-:W-:Y:S02]  /*15e0*/  IMAD.U32 R11, RZ, RZ, UR7 ;  /* 0x00000007ff0b7e24 */ /* 0x000fe4000f8e00ff */
[----:B------:R-:W-:Y:S02]  /*15f0*/  IMAD.MOV.U32 R8, RZ, RZ, 0x1e1 ;  /* 0x000001e1ff087424 */ /* 0x000fe400078e00ff */
[----:B------:R-:W-:Y:S02]  /*1600*/  IMAD.MOV.U32 R12, RZ, RZ, 0x1 ;  /* 0x00000001ff0c7424 */ /* 0x000fe400078e00ff */
[----:B0-----:R-:W-:-:S07]  /*1610*/  IMAD.MOV.U32 R13, RZ, RZ, RZ ;  /* 0x000000ffff0d7224 */ /* 0x001fce00078e00ff */
[----:B------:R-:W-:-:S07]  /*1620*/  LEPC R20, `(.L_x_18) ;  /* 0x000000001014794e */ /* 0x000fce0000000000 */
[----:B-1---5:R-:W-:Y:S05]  /*1630*/  CALL.ABS.NOINC R14 ;  /* 0x000000000e007343 */ /* 0x022fea0003c00000 */
.L_x_18:
[----:B------:R-:W-:-:S06]  /*1640*/  ULOP3.LUT UR4, UR40, 0x1, URZ, 0xfc, !UPT ;  /* 0x0000000128047892 */ /* 0x000fcc000f8efc3f */
[----:B------:R-:W-:-:S05]  /*1650*/  IMAD.U32 R0, RZ, RZ, UR4 ;  /* 0x00000004ff007e24 */ /* 0x000fca000f8e00ff */
[----:B------:R-:W-:-:S13]  /*1660*/  ISETP.NE.AND P0, PT, R0, 0x3, PT ;  /* 0x000000030000780c */ /* 0x000fda0003f05270 */
[----:B------:R-:W-:Y:S05]  /*1670*/  @!P0 BRA `(.L_x_19) ;  /* 0x0000000000048947 */ /* 0x000fea0003800000 */
[----:B------:R-:W-:Y:S01]  /*1680*/  BPT.TRAP 0x1 ;  /* 0x000000040000795c */ /* 0x000fe20000300000 */
.L_x_19:
[----:B------:R-:W2:Y:S01]  /*1690*/  S2UR UR5, SR_CgaCtaId ;  /* 0x00000000000579c3 */ /* 0x000ea20000008800 */
[----:B------:R-:W-:Y:S01]  /*16a0*/  UMOV UR4, 0x400 ;  /* 0x0000040000047882 */ /* 0x000fe20000000000 */
[----:B------:R-:W-:Y:S02]  /*16b0*/  IMAD.U32 R0, RZ, RZ, UR38 ;  /* 0x00000026ff007e24 */ /* 0x000fe4000f8e00ff */
[----:B01----:R-:W-:-:S03]  /*16c0*/  IMAD.U32 R4, RZ, RZ, UR39 ;  /* 0x00000027ff047e24 */ /* 0x003fc6000f8e00ff */
[----:B------:R-:W-:Y:S01]  /*16d0*/  SHF.L.U32 R0, R0, 0x1f, RZ ;  /* 0x0000001f00007819 */ /* 0x000fe200000006ff */
[----:B--2---:R-:W-:-:S06]  /*16e0*/  ULEA UR4, UR5, UR4, 0x18 ;  /* 0x0000000405047291 */ /* 0x004fcc000f8ec03f */
[----:B------:R-:W-:-:S04]  /*16f0*/  IMAD.U32 R5, RZ, RZ, UR4 ;  /* 0x00000004ff057e24 */ /* 0x000fc8000f8e00ff */
[----:B------:R-:W-:-:S04]  /*1700*/  IMAD R3, R4, 0x8, R5 ;  /* 0x0000000804037824 */ /* 0x000fc800078e0205 */
[----:B------:R0:W1:Y:S01]  /*1710*/  SYNCS.PHASECHK.TRANS64.TRYWAIT P1, [R3+URZ], R0 ;  /* 0x00000000030075a7 */ /* 0x000062000802017f */
[----:B------:R-:W-:Y:S05]  /*1720*/  @!P0 BRA `(.L_x_20) ;  /* 0x0000000000048947 */ /* 0x000fea0003800000 */
[----:B------:R-:W-:Y:S01]  /*1730*/  BPT.TRAP 0x1 ;  /* 0x000000040000795c */ /* 0x000fe20000300000 */
.L_x_20:
[----:B-1----:R-:W-:Y:S05]  /*1740*/  @P1 BRA `(.L_x_21) ;  /* 0x0000000000081947 */ /* 0x002fea0003800000 */
[----:B------:R-:W1:Y:S02]  /*1750*/  SYNCS.PHASECHK.TRANS64.TRYWAIT P1, [R3+URZ], R0 ;  /* 0x00000000030075a7 */ /* 0x000e64000802017f */
[----:B-1----:R-:W-:Y:S05]  /*1760*/  @!P1 BRA `(.L_x_22) ;  /* 0x000000bc00cc9947 */ /* 0x002fea0003800000 */
.L_x_21:
[----:B------:R-:W-:-:S04]  /*1770*/  UISETP.LT.AND UP0, UPT, UR44, 0x1, UPT ;  /* 0x000000012c00788c */ /* 0x000fc8000bf01270 */
[----:B------:R-:W-:-:S06]  /*1780*/  USEL UR4, UR44, 0x1, UP0 ;  /* 0x000000012c047887 */ /* 0x000fcc0008000000 */
[----:B01----:R-:W-:Y:S01]  /*1790*/  IMAD.U32 R0, RZ, RZ, UR4 ;  /* 0x00000004ff007e24 */ /* 0x003fe2000f8e00ff */
[----:B------:R-:W-:Y:S05]  /*17a0*/  WARPSYNC.ALL ;  /* 0x0000000000007948 */ /* 0x000fea0003800000 */
[----:B------:R-:W-:-:S04]  /*17b0*/  IADD3 R0, -R0, UR44, RZ ;  /* 0x0000002c00007c10 */ /* 0x000fc8000fffe1ff */
[----:B------:R-:W-:Y:S02]  /*17c0*/  ISETP.GE.AND P1, PT, R0, 0x1, PT ;  /* 0x000000010000780c */ /* 0x000fe40003f26270 */
[----:B------:R-:W-:Y:S01]  /*17d0*/  R2UR UR4, R5 ;  /* 0x00000000050472ca */ /* 0x000fe200000e0000 */
[----:B------:R-:W-:Y:S01]  /*17e0*/  ULEA UR9, UR39, UR45, 0xa ;  /* 0x0000002d27097291 */ /* 0x000fe2000f8e503f */
[----:B------:R-:W-:Y:S01]  /*17f0*/  WARPGROUP.ARRIVE ;  /* 0x00000000000079c5 */ /* 0x000fe20000000000 */
[----:B------:R-:W-:Y:S01]  /*1800*/  UMOV UR5, 0x80000020 ;  /* 0x8000002000057882 */ /* 0x000fe20000000000 */
[----:B------:R-:W-:-:S09]  /*1810*/  UMOV UR7, 0x80000020 ;  /* 0x8000002000077882 */ /* 0x000fd20000000000 */
[----:B------:R-:W-:-:S04]  /*1820*/  UIADD3 UR4, UR4, 0x20180, URZ ;  /* 0x0002018004047890 */ /* 0x000fc8000fffe03f */
[----:B------:R-:W-:-:S04]  /*1830*/  USHF.R.U32.HI UR4, URZ, 0x4, UR4 ;  /* 0x000000043f047899 */ /* 0x000fc80008011604 */
[----:B------:R-:W-:-:S04]  /*1840*/  ULOP3.LUT UR4, UR4, 0x3fff, URZ, 0xc0, !UPT ;  /* 0x00003fff04047892 */ /* 0x000fc8000f8ec03f */
[----:B------:R-:W-:-:S03]  /*1850*/  ULOP3.LUT UR8, UR4, 0x10000, URZ, 0xfc, !UPT ;  /* 0x0001000004087892 */ /* 0x000fc6000f8efc3f */
[----:B------:R-:W-:Y:S01]  /*1860*/  UMOV UR4, UR9 ;  /* 0x0000000900047c82 */ /* 0x000fe20008000000 */
[----:B------:R-:W-:-:S07]  /*1870*/  UIMAD UR10, UR39, 0x300, UR8 ;  /* 0x00000300270a78a4 */ /* 0x000fce000f8e0208 */
[----:B------:R-:W-:Y:S02]  /*1880*/  UMOV UR6, UR10 ;  /* 0x0000000a00067c82 */ /* 0x000fe40008000000 */
[----:B------:R-:W-:Y:S01]  /*1890*/  IGMMA.64x192x32.S8.S8 R120, gdesc[UR4], RZ, !UPT, gsb0 ;  /* 0x04e00000047879f1 */ /* 0x000fe2000c0410ff */
[----:B------:R-:W-:Y:S01]  /*18a0*/  UIADD3 UR4, UR9, 0x200, URZ ;  /* 0x0000020009047890 */ /* 0x000fe2000fffe03f */
[----:B------:R-:W-:Y:S01]  /*18b0*/  UMOV UR5, 0x80000020 ;  /* 0x8000002000057882 */ /* 0x000fe20000000000 */
[----:B------:R-:W-:Y:S02]  /*18c0*/  WARPGROUP.DEPBAR.LE gsb0, 0x0 ;  /* 0x00008000000079c5 */ /* 0x000fe40000010000 */
[----:B------:R-:W-:-:S06]  /*18d0*/  WARPGROUP.ARRIVE ;  /* 0x00000000000079c5 */ /* 0x000fcc0000000000 */
[----:B------:R-:W-:Y:S01]  /*18e0*/  IGMMA.64x192x32.S8.S8 R24, gdesc[UR4], RZ, !UPT, gsb0 ;  /* 0x04e00000041879f1 */ /* 0x000fe2000c0410ff */
[----:B------:R-:W-:Y:S02]  /*18f0*/  UIADD3 UR4, UR9, 0x2, URZ ;  /* 0x0000000209047890 */ /* 0x000fe4000fffe03f */
[----:B------:R-:W-:Y:S01]  /*1900*/  UIADD3 UR6, UR10, 0x2, URZ ;  /* 0x000000020a067890 */ /* 0x000fe2000fffe03f */
[----:B------:R-:W-:Y:S01]  /*1910*/  UMOV UR5, 0x80000020 ;  /* 0x8000002000057882 */ /* 0x000fe20000000000 */
[----:B------:R-:W-:Y:S01]  /*1920*/  UMOV UR7, 0x80000020 ;  /* 0x8000002000077882 */ /* 0x000fe20000000000 */
[----:B------:R-:W-:Y:S02]  /*1930*/  WARPGROUP.DEPBAR.LE gsb0, 0x0 ;  /* 0x00008000000079c5 */ /* 0x000fe40000010000 */
[----:B------:R-:W-:-:S06]  /*1940*/  WARPGROUP.ARRIVE ;  /* 0x00000000000079c5 */ /* 0x000fcc0000000000 */
[----:B------:R-:W-:Y:S01]  /*1950*/  IGMMA.64x192x32.S8.S8 R120, gdesc[UR4], R120, gsb0 ;  /* 0x04e00000047879f1 */ /* 0x000fe20008041078 */
[----:B------:R-:W-:Y:S01]  /*1960*/  UIADD3 UR4, UR9, 0x202, URZ ;  /* 0x0000020209047890 */ /* 0x000fe2000fffe03f */
[----:B------:R-:W-:Y:S01]  /*1970*/  UMOV UR5, 0x80000020 ;  /* 0x8000002000057882 */ /* 0x000fe20000000000 */
[----:B------:R-:W-:Y:S02]  /*1980*/  WARPGROUP.DEPBAR.LE gsb0, 0x0 ;  /* 0x00008000000079c5 */ /* 0x000fe40000010000 */
[----:B------:R-:W-:-:S06]  /*1990*/  WARPGROUP.ARRIVE ;  /* 0x00000000000079c5 */ /* 0x000fcc0000000000 */
[----:B------:R-:W-:Y:S03]  /*19a0*/  IGMMA.64x192x32.S8.S8 R24, gdesc[UR4], R24, gsb0 ;  /* 0x04e00000041879f1 */ /* 0x000fe60008041018 */
[----:B------:R-:W-:Y:S02]  /*19b0*/  WARPGROUP.DEPBAR.LE gsb0, 0x0 ;  /* 0x00008000000079c5 */ /* 0x000fe40000010000 */
[----:B------:R-:W-:Y:S05]  /*19c0*/  @!P1 BRA `(.L_x_23) ;  /* 0x00000004001c9947 */ /* 0x000fea0003800000 */
[----:B------:R-:W-:Y:S02]  /*19d0*/  UIADD3 UR4, UR39, 0x1, URZ ;  /* 0x0000000127047890 */ /* 0x000fe4000fffe03f */
[----:B------:R-:W-:Y:S02]  /*19e0*/  UMOV UR10, UR39 ;  /* 0x00000027000a7c82 */ /* 0x000fe40008000000 */
[----:B------:R-:W-:-:S04]  /*19f0*/  UISETP.NE.AND UP0, UPT, UR4, 0x8, UPT ;  /* 0x000000080400788c */ /* 0x000fc8000bf05270 */
[----:B------:R-:W-:Y:S02]  /*1a00*/  USEL UR5, URZ, 0x1, UP0 ;  /* 0x000000013f057887 */ /* 0x000fe40008000000 */
[----:B------:R-:W-:Y:S02]  /*1a10*/  USEL UR9, UR4, URZ, UP0 ;  /* 0x0000003f04097287 */ /* 0x000fe40008000000 */
[----:B------:R-:W-:-:S06]  /*1a20*/  ULOP3.LUT UR5, UR38, UR5, URZ, 0x3c, !UPT ;  /* 0x0000000526057292 */ /* 0x000fcc000f8e3c3f */
[----:B------:R-:W-:-:S07]  /*1a30*/  IMAD.U32 R6, RZ, RZ, UR5 ;  /* 0x00000005ff067e24 */ /* 0x000fce000f8e00ff */
.L_x_30:
[----:B------:R-:W-:Y:S05]  /*1a40*/  @!P0 BRA `(.L_x_24) ;  /* 0x0000000000048947 */ /* 0x000fea0003800000 */
[----:B------:R-:W-:Y:S01]  /*1a50*/  BPT.TRAP 0x1 ;  /* 0x000000040000795c */ /* 0x000fe20000300000 */
.L_x_24:
[----:B------:R-:W0:Y:S01]  /*1a60*/  S2UR UR5, SR_CgaCtaId ;  /* 0x00000000000579c3 */ /* 0x000e220000008800 */
[----:B------:R-:W-:Y:S01]  /*1a70*/  UMOV UR4, 0x400 ;  /* 0x0000040000047882 */ /* 0x000fe20000000000 */
[----:B------:R-:W-:Y:S01]  /*1a80*/  IMAD.U32 R4, RZ, RZ, UR9 ;  /* 0x00000009ff047e24 */ /* 0x000fe2000f8e00ff */
[----:B------:R-:W-:Y:S01]  /*1a90*/  SHF.L.U32 R3, R6, 0x1f, RZ ;  /* 0x0000001f06037819 */ /* 0x000fe200000006ff */
[----:B0-----:R-:W-:-:S06]  /*1aa0*/  ULEA UR4, UR5, UR4, 0x18 ;  /* 0x0000000405047291 */ /* 0x001fcc000f8ec03f */
[----:B------:R-:W-:-:S04]  /*1ab0*/  IMAD.U32 R5, RZ, RZ, UR4 ;  /* 0x00000004ff057e24 */ /* 0x000fc8000f8e00ff */
[----:B------:R-:W-:-:S04]  /*1ac0*/  IMAD R4, R4, 0x8, R5 ;  /* 0x0000000804047824 */ /* 0x000fc800078e0205 */
[----:B------:R0:W1:Y:S01]  /*1ad0*/  SYNCS.PHASECHK.TRANS64.TRYWAIT P1, [R4+URZ], R3 ;  /* 0x00000003040075a7 */ /* 0x000062000802017f */
[----:B------:R-:W-:Y:S05]  /*1ae0*/  @!P0 BRA `(.L_x_25) ;  /* 0x0000000000048947 */ /* 0x000fea0003800000 */
[----:B------:R-:W-:Y:S01]  /*1af0*/  BPT.TRAP 0x1 ;  /* 0x000000040000795c */ /* 0x000fe20000300000 */
.L_x_25:
[----:B-1----:R-:W-:Y:S05]  /*1b00*/  @P1 BRA `(.L_x_26) ;  /* 0x0000000000081947 */ /* 0x002fea0003800000 */
[----:B------:R-:W1:Y:S02]  /*1b10*/  SYNCS.PHASECHK.TRANS64.TRYWAIT P1, [R4+URZ], R3 ;  /* 0x00000003040075a7 */ /* 0x000e64000802017f */
[----:B-1----:R-:W-:Y:S05]  /*1b20*/  @!P1 BRA `(.L_x_27) ;  /* 0x000000b800f09947 */ /* 0x002fea0003800000 */
.L_x_26:
[----:B------:R-:W-:Y:S01]  /*1b30*/  ULEA UR11, UR9, UR45, 0xa ;  /* 0x0000002d090b7291 */ /* 0x000fe2000f8e503f */
[----:B------:R-:W-:Y:S01]  /*1b40*/  WARPGROUP.ARRIVE ;  /* 0x00000000000079c5 */ /* 0x000fe20000000000 */
[----:B------:R-:W-:Y:S01]  /*1b50*/  UIMAD UR12, UR9, 0x300, UR8 ;  /* 0x00000300090c78a4 */ /* 0x000fe2000f8e0208 */
[----:B------:R-:W-:Y:S01]  /*1b60*/  UMOV UR5, 0x80000020 ;  /* 0x8000002000057882 */ /* 0x000fe20000000000 */
[----:B------:R-:W-:-:S03]  /*1b70*/  UMOV UR7, 0x80000020 ;  /* 0x8000002000077882 */ /* 0x000fc60000000000 */
[----:B------:R-:W-:Y:S02]  /*1b80*/  UMOV UR4, UR11 ;  /* 0x0000000b00047c82 */ /* 0x000fe40008000000 */
[----:B------:R-:W-:Y:S02]  /*1b90*/  UMOV UR6, UR12 ;  /* 0x0000000c00067c82 */ /* 0x000fe40008000000 */
[----:B------:R-:W-:Y:S01]  /*1ba0*/  IGMMA.64x192x32.S8.S8 R120, gdesc[UR4], R120, gsb0 ;  /* 0x04e00000047879f1 */ /* 0x000fe20008041078 */
[----:B------:R-:W-:Y:S01]  /*1bb0*/  UIADD3 UR4, UR11, 0x200, URZ ;  /* 0x000002000b047890 */ /* 0x000fe2000fffe03f */
[----:B------:R-:W-:Y:S01]  /*1bc0*/  UMOV UR5, 0x80000020 ;  /* 0x8000002000057882 */ /* 0x000fe20000000000 */
[----:B------:R-:W-:Y:S02]  /*1bd0*/  WARPGROUP.DEPBAR.LE gsb0, 0x0 ;  /* 0x00008000000079c5 */ /* 0x000fe40000010000 */
[----:B------:R-:W-:-:S06]  /*1be0*/  WARPGROUP.ARRIVE ;  /* 0x00000000000079c5 */ /* 0x000fcc0000000000 */
[----:B------:R-:W-:Y:S01]  /*1bf0*/  IGMMA.64x192x32.S8.S8 R24, gdesc[UR4], R24, gsb0 ;  /* 0x04e00000041879f1 */ /* 0x000fe20008041018 */
        /* <DEDUP_REMOVED lines=14> */
[----:B------:R-:W-:Y:S01]  /*1ce0*/  BPT.TRAP 0x1 ;  /* 0x000000040000795c */ /* 0x000fe20000300000 */
.L_x_28:
[----:B------:R-:W-:Y:S01]  /*1cf0*/  ISETP.NE.AND P1, PT, R18, RZ, PT ;  /* 0x000000ff1200720c */ /* 0x000fe20003f25270 */
[----:B01----:R-:W-:Y:S01]  /*1d00*/  IMAD.U32 R4, RZ, RZ, UR10 ;  /* 0x0000000aff047e24 */ /* 0x003fe2000f8e00ff */
[----:B------:R-:W-:-:S11]  /*1d10*/  UISETP.GT.U32.AND UP0, UPT, UR40, 0x1, UPT ;  /* 0x000000012800788c */ /* 0x000fd6000bf04070 */
[----:B------:R-:W-:-:S04]  /*1d20*/  @P1 IMAD R3, R4, 0x8, R5 ;  /* 0x0000000804031824 */ /* 0x000fc800078e0205 */
[----:B------:R-:W-:-:S05]  /*1d30*/  @P1 VIADD R4, R3, 0x40 ;  /* 0x0000004003041836 */ /* 0x000fca0000000000 */
[----:B------:R-:W-:-:S04]  /*1d40*/  @P1 PRMT R4, R19, 0x654, R4 ;  /* 0x0000065413041816 */ /* 0x000fc80000000004 */
[----:B------:R0:W-:Y:S01]  /*1d50*/  @P1 SYNCS.ARRIVE.TRANS64.RED.A1T0 RZ, [R4+URZ], RZ ;  /* 0x000000ff04ff19a7 */ /* 0x0001e2000810043f */
[----:B------:R-:W-:-:S13]  /*1d60*/  PLOP3.LUT P1, PT, PT, PT, UP0, 0x80, 0x0 ;  /* 0x000000000000781c */ /* 0x000fda0003f2f008 */
[----:B0-----:R-:W-:Y:S05]  /*1d70*/  @P1 BRA `(.L_x_29) ;  /* 0x0000000000041947 */ /* 0x001fea0003800000 */
[----:B------:R-:W-:Y:S01]  /*1d80*/  BPT.TRAP 0x1 ;  /* 0x000000040000795c */ /* 0x000fe20000300000 */
.L_x_29:
[----:B------:R-:W-:Y:S01]  /*1d90*/  UIADD3 UR9, UR9, 0x1, URZ ;  /* 0x0000000109097890 */ /* 0x000fe2000fffe03f */
[C---:B------:R-:W-:Y:S01]  /*1da0*/  ISETP.GT.AND P1, PT, R0.reuse, 0x1, PT ;  /* 0x000000010000780c */ /* 0x040fe20003f24270 */
[----:B------:R-:W-:Y:S01]  /*1db0*/  UIADD3 UR10, UR10, 0x1, URZ ;  /* 0x000000010a0a7890 */ /* 0x000fe2000fffe03f */
[----:B------:R-:W-:Y:S01]  /*1dc0*/  VIADD R0, R0, 0xffffffff ;  /* 0xffffffff00007836 */ /* 0x000fe20000000000 */
[----:B------:R-:W-:Y:S02]  /*1dd0*/  UISETP.NE.AND UP0, UPT, UR9, 0x8, UPT ;  /* 0x000000080900788c */ /* 0x000fe4000bf05270 */
[----:B------:R-:W-:Y:S02]  /*1de0*/  UISETP.NE.AND UP1, UPT, UR10, 0x8, UPT ;  /* 0x000000080a00788c */ /* 0x000fe4000bf25270 */
[----:B------:R-:W-:Y:S02]  /*1df0*/  USEL UR4, URZ, 0x1, UP0 ;  /* 0x000000013f047887 */ /* 0x000fe40008000000 */
[----:B------:R-:W-:-:S02]  /*1e00*/  USEL UR9, UR9, URZ, UP0 ;  /* 0x0000003f09097287 */ /* 0x000fc40008000000 */
[----:B------:R-:W-:Y:S02]  /*1e10*/  USEL UR10, UR10, URZ, UP1 ;  /* 0x0000003f0a0a7287 */ /* 0x000fe40008800000 */
[----:B------:R-:W-:Y:S01]  /*1e20*/  LOP3.LUT R6, R6, UR4, RZ, 0x3c, !PT ;  /* 0x0000000406067c12 */ /* 0x000fe2000f8e3cff */
[----:B------:R-:W-:Y:S09]  /*1e30*/  @P1 BRA `(.L_x_30) ;  /* 0xfffffffc00001947 */ /* 0x000ff2000383ffff */
.L_x_23:
[----:B------:R-:W0:Y:S02]  /*1e40*/  LDC R0, c[0x0][0x28c] ;  /* 0x0000a300ff007b82 */ /* 0x000e240000000800 */
[----:B0-----:R-:W-:-:S13]  /*1e50*/  ISETP.GE.AND P1, PT, R0, 0x1, PT ;  /* 0x000000010000780c */ /* 0x001fda0003f26270 */
[----:B------:R-:W-:Y:S05]  /*1e60*/  @!P1 BRA `(.L_x_31) ;  /* 0x0000000000449947 */ /* 0x000fea0003800000 */
[----:B------:R-:W-:Y:S05]  /*1e70*/  @!P0 BRA `(.L_x_32) ;  /* 0x0000000000048947 */ /* 0x000fea0003800000 */
[----:B------:R-:W-:Y:S01]  /*1e80*/  BPT.TRAP 0x1 ;  /* 0x000000040000795c */ /* 0x000fe20000300000 */
.L_x_32:
[----:B------:R-:W-:Y:S01]  /*1e90*/  ISETP.NE.AND P0, PT, R18, RZ, PT ;  /* 0x000000ff1200720c */ /* 0x000fe20003f05270 */
[----:B------:R-:W-:-:S12]  /*1ea0*/  UISETP.LT.AND UP1, UPT, UR44, 0x1, UPT ;  /* 0x000000012c00788c */ /* 0x000fd8000bf21270 */
[----:B------:R-:W-:-:S05]  /*1eb0*/  VOTEU.ANY UP0, P0 ;  /* 0x00000000003f7886 */ /* 0x000fca0000000100 */
[----:B------:R-:W-:-:S04]  /*1ec0*/  @UP0 USEL UR4, UR44, 0x1, UP1 ;  /* 0x000000012c040887 */ /* 0x000fc80008800000 */
[----:B------:R-:W-:Y:S02]  /*1ed0*/  @UP0 UIADD3 UR4, UR39, UR44, -UR4 ;  /* 0x0000002c27040290 */ /* 0x000fe4000fffe804 */
[----:B------:R-:W-:-:S04]  /*1ee0*/  UISETP.GT.U32.AND UP0, UPT, UR40, 0x1, UPT ;  /* 0x000000012800788c */ /* 0x000fc8000bf04070 */
[----:B------:R-:W-:-:S04]  /*1ef0*/  IMAD.U32 R0, RZ, RZ, UR4 ;  /* 0x00000004ff007e24 */ /* 0x000fc8000f8e00ff */
[----:B------:R-:W-:-:S05]  /*1f00*/  @P0 IMAD.SHL.U32 R0, R0, 0x8, RZ ;  /* 0x0000000800000824 */ /* 0x000fca00078e00ff */
[----:B------:R-:W-:-:S04]  /*1f10*/  @P0 LOP3.LUT R0, R0, 0x38, RZ, 0xc0, !PT ;  /* 0x0000003800000812 */ /* 0x000fc800078ec0ff */
[----:B------:R-:W-:-:S04]  /*1f20*/  @P0 IADD3 R0, R5, 0x40, R0 ;  /* 0x0000004005000810 */ /* 0x000fc80007ffe000 */
[----:B------:R-:W-:-:S04]  /*1f30*/  @P0 PRMT R0, R19, 0x654, R0 ;  /* 0x0000065413000816 */ /* 0x000fc80000000000 */
[----:B------:R0:W-:Y:S01]  /*1f40*/  @P0 SYNCS.ARRIVE.TRANS64.RED.A1T0 RZ, [R0+URZ], RZ ;  /* 0x000000ff00ff09a7 */ /* 0x0001e2000810043f */
[----:B------:R-:W-:-:S13]  /*1f50*/  PLOP3.LUT P0, PT, PT, PT, UP0, 0x80, 0x0 ;  /* 0x000000000000781c */ /* 0x000fda0003f0f008 */
[----:B0-----:R-:W-:Y:S05]  /*1f60*/  @P0 BRA `(.L_x_31) ;  /* 0x0000000000040947 */ /* 0x001fea0003800000 */
[----:B------:R-:W-:Y:S01]  /*1f70*/  BPT.TRAP 0x1 ;  /* 0x000000040000795c */ /* 0x000fe20000300000 */
.L_x_31:
[----:B------:R-:W-:Y:S01]  /*1f80*/  LOP3.LUT R0, R2, 0x3, RZ, 0xc0, !PT ;  /* 0x0000000302007812 */ /* 0x000fe200078ec0ff */
[----:B------:R-:W-:Y:S01]  /*1f90*/  IMAD.MOV.U32 R5, RZ, RZ, -0x2 ;  /* 0xfffffffeff057424 */ /* 0x000fe200078e00ff */
[----:B------:R-:W-:Y:S01]  /*1fa0*/  ULDC UR9, c[0x0][0x288] ;  /* 0x0000a20000097ab9 */ /* 0x000fe20000000800 */
[----:B------:R-:W-:Y:S01]  /*1fb0*/  UIMAD UR42, UR42, 0xc0, URZ ;  /* 0x000000c02a2a78a4 */ /* 0x000fe2000f8e023f */
[--C-:B------:R-:W-:Y:S01]  /*1fc0*/  SHF.R.U32.HI R3, RZ, 0x2, R2.reuse ;  /* 0x00000002ff037819 */ /* 0x100fe20000011602 */
[----:B------:R-:W-:Y:S01]  /*1fd0*/  IMAD R5, R0, R5, UR9 ;  /* 0x0000000900057e24 */ /* 0x000fe2000f8e0205 */
[----:B------:R-:W-:Y:S01]  /*1fe0*/  SHF.R.U32.HI R0, RZ, 0x7, R2 ;  /* 0x00000007ff007819 */ /* 0x000fe20000011602 */
[----:B------:R-:W-:Y:S01]  /*1ff0*/  UIADD3 UR39, UR44, UR39, URZ ;  /* 0x000000272c277290 */ /* 0x000fe2000fffe03f */
[----:B------:R-:W-:Y:S01]  /*2000*/  LOP3.LUT R4, R2, 0x60, RZ, 0xc0, !PT ;  /* 0x0000006002047812 */ /* 0x000fe200078ec0ff */
[----:B------:R-:W-:Y:S01]  /*2010*/  UIMAD.WIDE UR10, UR41, 0x100, URZ ;  /* 0x00000100290a78a5 */ /* 0x000fe2000f8e023f */
[----:B------:R-:W-:Y:S01]  /*2020*/  LOP3.LUT R0, R0, 0x1, RZ, 0xc0, !PT ;  /* 0x0000000100007812 */ /* 0x000fe200078ec0ff */
[----:B------:R-:W-:Y:S01]  /*2030*/  USHF.L.U32 UR41, UR41, 0x8, URZ ;  /* 0x0000000829297899 */ /* 0x000fe2000800063f */
[----:B------:R-:W-:Y:S01]  /*2040*/  IMAD.SHL.U32 R8, R2, 0x2, RZ ;  /* 0x0000000202087824 */ /* 0x000fe200078e00ff */
[----:B------:R-:W-:-:S02]  /*2050*/  UISETP.GE.AND UP2, UPT, UR42, UR9, UPT ;  /* 0x000000092a00728c */ /* 0x000fc4000bf46270 */
[----:B------:R-:W-:Y:S01]  /*2060*/  IMAD.U32 R9, RZ, RZ, UR42 ;  /* 0x0000002aff097e24 */ /* 0x000fe2000f8e00ff */
[----:B------:R-:W-:Y:S01]  /*2070*/  ULDC UR8, c[0x0][0x284] ;  /* 0x0000a10000087ab9 */ /* 0x000fe20000000800 */
[----:B------:R-:W-:Y:S01]  /*2080*/  USHF.R.U32.HI UR4, URZ, 0x3, UR39 ;  /* 0x000000033f047899 */ /* 0x000fe20008011627 */
[----:B------:R-:W-:Y:S01]  /*2090*/  IMAD.SHL.U32 R6, R0, 0x40, RZ ;  /* 0x0000004000067824 */ /* 0x000fe200078e00ff */
[----:B------:R-:W-:Y:S01]  /*20a0*/  UISETP.GE.OR UP2, UPT, UR41, UR8, UP2 ;  /* 0x000000082900728c */ /* 0x000fe20009746670 */
[----:B------:R-:W-:Y:S01]  /*20b0*/  LOP3.LUT R3, R3, 0x7, RZ, 0xc0, !PT ;  /* 0x0000000703037812 */ /* 0x000fe200078ec0ff */
[----:B------:R-:W-:Y:S01]  /*20c0*/  ULOP3.LUT UR4, UR4, 0x1, URZ, 0xc0, !UPT ;  /* 0x0000000104047892 */ /* 0x000fe2000f8ec03f */
[----:B------:R-:W-:Y:S01]  /*20d0*/  SHF.R.U32.HI R4, RZ, 0x1, R4 ;  /* 0x00000001ff047819 */ /* 0x000fe20000011604 */
[----:B------:R-:W-:Y:S01]  /*20e0*/  USHF.R.S32.HI UR12, URZ, 0x1f, UR43 ;  /* 0x0000001f3f0c7899 */ /* 0x000fe2000801142b */
[----:B------:R-:W-:Y:S01]  /*20f0*/  LOP3.LUT R8, R9, 0x6, R8, 0xf8, !PT ;  /* 0x0000000609087812 */ /* 0x000fe200078ef808 */
[----:B------:R-:W-:Y:S01]  /*2100*/  ULDC.64 UR6, c[0x0][0x5d0] ;  /* 0x0001740000067ab9 */ /* 0x000fe20000000a00 */
[--C-:B------:R-:W-:Y:S01]  /*2110*/  LOP3.LUT R217, R6, 0x40, R3.reuse, 0xe2, !PT ;  /* 0x0000004006d97812 */ /* 0x100fe200078ee203 */
[----:B------:R-:W-:Y:S01]  /*2120*/  UISETP.GT.U32.AND UP0, UPT, UR39, 0x7, UPT ;  /* 0x000000072700788c */ /* 0x000fe2000bf04070 */
[----:B------:R-:W-:Y:S01]  /*2130*/  IADD3 R3, RZ, -R4, -R3 ;  /* 0x80000004ff037210 */ /* 0x000fe20007ffe803 */
[----:B------:R-:W-:Y:S01]  /*2140*/  UISETP.NE.U32.AND UP1, UPT, UR4, 0x1, UPT ;  /* 0x000000010400788c */ /* 0x000fe2000bf25070 */
[----:B------:R-:W-:Y:S01]  /*2150*/  PLOP3.LUT P0, PT, PT, PT, UP2, 0x80, 0x0 ;  /* 0x000000000000781c */ /* 0x000fe20003f0f028 */
[----:B------:R-:W-:Y:S01]  /*2160*/  UIMAD UR5, UR12, UR6, URZ ;  /* 0x000000060c0572a4 */ /* 0x000fe2000f8e023f */
[--C-:B------:R-:W-:Y:S01]  /*2170*/  SHF.R.S32.HI R9, RZ, 0x1f, R8.reuse ;  /* 0x0000001fff097819 */ /* 0x100fe20000011408 */
[----:B------:R-:W-:Y:S01]  /*2180*/  UISETP.LT.U32.AND UP0, UPT, UR44, 0x8, UP0 ;  /* 0x000000082c00788c */ /* 0x000fe20008701070 */
[----:B------:R-:W-:Y:S01]  /*2190*/  IMAD.U32 R7, RZ, RZ, UR6 ;  /* 0x00000006ff077e24 */ /* 0x000fe2000f8e00ff */
[----:B------:R-:W-:Y:S01]  /*21a0*/  UISETP.GT.U32.AND UP1, UPT, UR44, 0x7, !UP1 ;  /* 0x000000072c00788c */ /* 0x000fe2000cf24070 */
[----:B------:R-:W-:Y:S01]  /*21b0*/  IMAD R3, R0, -0x40, R3 ;  /* 0xffffffc000037824 */ /* 0x000fe200078e0203 */
[----:B------:R-:W-:Y:S01]  /*21c0*/  UIMAD UR5, UR43, UR7, UR5 ;  /* 0x000000072b0572a4 */ /* 0x000fe2000f8e0205 */
[----:B------:R-:W-:Y:S01]  /*21d0*/  IMAD.U32 R0, RZ, RZ, UR8 ;  /* 0x00000008ff007e24 */ /* 0x000fe2000f8e00ff */
[----:B------:R-:W-:Y:S01]  /*21e0*/  USEL UR6, URZ, 0x1, !UP0 ;  /* 0x000000013f067887 */ /* 0x000fe2000c000000 */
[----:B------:R-:W-:Y:S01]  /*21f0*/  IMAD.WIDE.U32 R6, R7, UR43, R8 ;  /* 0x0000002b07067c25 */ /* 0x000fe2000f8e0008 */
[----:B------:R-:W-:Y:S01]  /*2200*/  USEL UR4, URZ, 0x1, !UP1 ;  /* 0x000000013f047887 */ /* 0x000fe2000c800000 */
[----:B------:R-:W-:Y:S01]  /*2210*/  LOP3.LUT R217, R217, UR10, R4, 0xfe, !PT ;  /* 0x0000000ad9d97c12 */ /* 0x000fe2000f8efe04 */
[----:B------:R-:W-:Y:S01]  /*2220*/  ULOP3.LUT UR39, UR39, 0x7, URZ, 0xc0, !UPT ;  /* 0x0000000727277892 */ /* 0x000fe2000f8ec03f */
[----:B------:R-:W-:Y:S01]  /*2230*/  IADD3 R3, R0, -UR41, R3 ;  /* 0x8000002900037c10 */ /* 0x000fe2000fffe003 */
[----:B------:R-:W-:Y:S01]  /*2240*/  ULOP3.LUT UR38, UR4, UR38, UR6, 0x96, !UPT ;  /* 0x0000002604267292 */ /* 0x000fe2000f8e9606 */
[----:B------:R-:W-:Y:S01]  /*2250*/  VIADD R7, R7, UR5 ;  /* 0x0000000507077c36 */ /* 0x000fe20008000000 */
[----:B------:R-:W-:Y:S01]  /*2260*/  UMOV UR41, 0xffffffff ;  /* 0xffffffff00297882 */ /* 0x000fe20000000000 */
[----:B------:R-:W-:Y:S01]  /*2270*/  VIADD R0, R5, -UR42 ;  /* 0x8000002a05007c36 */ /* 0x000fe20008000000 */
[----:B------:R-:W-:Y:S08]  /*2280*/  @P0 BRA `(.L_x_33) ;  /* 0x0000009000f80947 */ /* 0x000ff00003800000 */
[----:B------:R-:W0:Y:S01]  /*2290*/  LDC.64 R4, c[0x0][0x5c8] ;  /* 0x00017200ff047b82 */ /* 0x000e220000000a00 */
[----:B------:R-:W-:Y:S01]  /*22a0*/  ULDC.64 UR4, c[0x0][0x5c0] ;  /* 0x0001700000047ab9 */ /* 0x000fe20000000a00 */
[----:B------:R-:W-:Y:S01]  /*22b0*/  BSSY B0, `(.L_x_33) ;  /* 0x000093b000007945 */ /* 0x000fe20003800000 */
[----:B0-----:R-:W-:Y:S02]  /*22c0*/  IMAD R10, R4, UR11, RZ ;  /* 0x0000000b040a7c24 */ /* 0x001fe4000f8e02ff */
[----:B------:R-:W-:-:S04]  /*22d0*/  IMAD.WIDE.U32 R6, R217, R4, R6 ;  /* 0x00000004d9067225 */ /* 0x000fc800078e0006 */
[----:B------:R-:W-:Y:S01]  /*22e0*/  IMAD R11, R217, R5, R10 ;  /* 0x00000005d90b7224 */ /* 0x000fe200078e020a */
[----:B------:R-:W-:Y:S01]  /*22f0*/  IADD3 R220, P0, R6, UR4, RZ ;  /* 0x0000000406dc7c10 */ /* 0x000fe2000ff1e0ff */
[C---:B------:R-:W-:Y:S02]  /*2300*/  IMAD.SHL.U32 R15, R4.reuse, 0x8, RZ ;  /* 0x00000008040f7824 */ /* 0x040fe400078e00ff */
[----:B------:R-:W-:Y:S01]  /*2310*/  IMAD.IADD R11, R7, 0x1, R11 ;  /* 0x00000001070b7824 */ /* 0x000fe200078e020b */
[C---:B------:R-:W-:Y:S02]  /*2320*/  LEA R218, P1, R4.reuse, R220, 0x7 ;  /* 0x000000dc04da7211 */ /* 0x040fe400078238ff */
[----:B------:R-:W-:Y:S02]  /*2330*/  SHF.L.U64.HI R7, R4, 0x3, R5 ;  /* 0x0000000304077819 */ /* 0x000fe40000010205 */
[----:B------:R-:W-:Y:S02]  /*2340*/  IADD3.X R221, R11, UR5, RZ, P0, !PT ;  /* 0x000000050bdd7c10 */ /* 0x000fe400087fe4ff */
[----:B-----5:R-:W-:-:S02]  /*2350*/  ISETP.NE.AND P0, PT, R22, RZ, PT ;  /* 0x000000ff1600720c */ /* 0x020fc40003f05270 */
[----:B------:R-:W-:Y:S02]  /*2360*/  LEA.HI.X R219, R4, R221, R5, 0x7, P1 ;  /* 0x000000dd04db7211 */ /* 0x000fe400008f3c05 */
[C---:B------:R-:W-:Y:S02]  /*2370*/  IADD3 R20, P1, R15.reuse, R220, RZ ;  /* 0x000000dc0f147210 */ /* 0x040fe40007f3e0ff */
[----:B------:R-:W-:-:S03]  /*2380*/  IADD3 R14, P2, R15, R218, RZ ;  /* 0x000000da0f0e7210 */ /* 0x000fc60007f5e0ff */
[C---:B------:R-:W-:Y:S02]  /*2390*/  IMAD.X R21, R7.reuse, 0x1, R221, P1 ;  /* 0x0000000107157824 */ /* 0x040fe400008e06dd */
[----:B------:R-:W-:Y:S02]  /*23a0*/  IMAD.X R15, R7, 0x1, R219, P2 ;  /* 0x00000001070f7824 */ /* 0x000fe400010e06db */
[----:B------:R-:W-:Y:S06]  /*23b0*/  @!P0 BRA `(.L_x_34) ;  /* 0x0000006c00988947 */ /* 0x000fec0003800000 */
[----:B------:R-:W0:Y:S01]  /*23c0*/  LDC.64 R12, c[0x0][0x5b0] ;  /* 0x00016c00ff0c7b82 */ /* 0x000e220000000a00 */
[----:B------:R-:W-:Y:S01]  /*23d0*/  ULDC.64 UR6, c[0x0][0x5b8] ;  /* 0x00016e0000067ab9 */ /* 0x000fe20000000a00 */
[----:B------:R-:W-:Y:S01]  /*23e0*/  ISETP.GE.AND P2, PT, R3, 0x1, PT ;  /* 0x000000010300780c */ /* 0x000fe20003f46270 */
[----:B------:R-:W-:Y:S02]  /*23f0*/  UIMAD UR4, UR12, UR6, URZ ;  /* 0x000000060c0472a4 */ /* 0x000fe4000f8e023f */
[----:B------:R-:W-:Y:S01]  /*2400*/  IMAD.U32 R5, RZ, RZ, UR6 ;  /* 0x00000006ff057e24 */ /* 0x000fe2000f8e00ff */
[----:B------:R-:W-:Y:S01]  /*2410*/  BSSY B1, `(.L_x_35) ;  /* 0x000000e000017945 */ /* 0x000fe20003800000 */
[----:B------:R-:W-:Y:S01]  /*2420*/  ISETP.LT.OR P1, PT, R0, 0x1, !P2 ;  /* 0x000000010000780c */ /* 0x000fe20005721670 */
[----:B------:R-:W-:Y:S01]  /*2430*/  UIMAD UR4, UR43, UR7, UR4 ;  /* 0x000000072b0472a4 */ /* 0x000fe2000f8e0204 */
[----:B------:R-:W1:Y:S01]  /*2440*/  LDC.64 R10, c[0x0][0x5a8] ;  /* 0x00016a00ff0a7b82 */ /* 0x000e620000000a00 */
[----:B------:R-:W-:-:S04]  /*2450*/  IMAD.WIDE.U32 R8, R5, UR43, R8 ;  /* 0x0000002b05087c25 */ /* 0x000fc8000f8e0008 */
[----:B------:R-:W-:Y:S02]  /*2460*/  VIADD R7, R9, UR4 ;  /* 0x0000000409077c36 */ /* 0x000fe40008000000 */
[----:B------:R-:W-:Y:S02]  /*2470*/  IMAD.MOV.U32 R6, RZ, RZ, R8 ;  /* 0x000000ffff067224 */ /* 0x000fe400078e0008 */
[----:B0-----:R-:W-:Y:S02]  /*2480*/  IMAD R222, R12, UR11, RZ ;  /* 0x0000000b0cde7c24 */ /* 0x001fe4000f8e02ff */
[----:B------:R-:W-:-:S04]  /*2490*/  IMAD.WIDE.U32 R4, R217, R12, R6 ;  /* 0x0000000cd9047225 */ /* 0x000fc800078e0006 */
[----:B------:R-:W-:Y:S01]  /*24a0*/  IMAD R225, R217, R13, R222 ;  /* 0x0000000dd9e17224 */ /* 0x000fe200078e02de */
[----:B-1----:R-:W-:-:S04]  /*24b0*/  IADD3 R4, P0, R4, R10, RZ ;  /* 0x0000000a04047210 */ /* 0x002fc80007f1e0ff */
[----:B------:R-:W-:Y:S01]  /*24c0*/  IADD3.X R5, R11, R5, R225, P0, !PT ;  /* 0x000000050b057210 */ /* 0x000fe200007fe4e1 */
[----:B------:R-:W-:Y:S08]  /*24d0*/  @P1 BRA `(.L_x_36) ;  /* 0x0000000000041947 */ /* 0x000ff00003800000 */
[----:B------:R0:W5:Y:S02]  /*24e0*/  LDG.E.U8 R216, desc[UR36][R4.64] ;  /* 0x0000002404d87981 */ /* 0x000164000c1e1100 */
.L_x_36:
[----:B------:R-:W-:Y:S05]  /*24f0*/  BSYNC B1 ;  /* 0x0000000000017941 */ /* 0x000fea0003800000 */
.L_x_35:
[----:B-----5:R-:W-:Y:S01]  /*2500*/  LOP3.LUT R222, R216, 0xffff, RZ, 0xc0, !PT ;  /* 0x0000ffffd8de7812 */ /* 0x020fe200078ec0ff */
[----:B------:R-:W-:Y:S01]  /*2510*/  BSSY B1, `(.L_x_37) ;  /* 0x000000a000017945 */ /* 0x000fe20003800000 */
[----:B------:R-:W-:Y:S02]  /*2520*/  ISETP.LT.OR P0, PT, R0, 0x2, !P2 ;  /* 0x000000020000780c */ /* 0x000fe40005701670 */
[----:B------:R-:W-:-:S05]  /*2530*/  PRMT R223, R222, 0x8880, RZ ;  /* 0x00008880dedf7816 */ /* 0x000fca00000000ff */
[----:B------:R-:W-:-:S04]  /*2540*/  IMAD R224, R223, R22, RZ ;  /* 0x00000016dfe07224 */ /* 0x000fc800078e02ff */
[----:B------:R-:W-:-:S05]  /*2550*/  @!P1 IMAD R223, R120, R23, R224 ;  /* 0x0000001778df9224 */ /* 0x000fca00078e02e0 */
[----:B------:R1:W-:Y:S01]  /*2560*/  @!P1 STG.E.U8 desc[UR36][R220.64], R223 ;  /* 0x000000dfdc009986 */ /* 0x0003e2000c101124 */
[----:B------:R-:W-:Y:S05]  /*2570*/  @P0 BRA `(.L_x_38) ;  /* 0x00000000000c0947 */ /* 0x000fea0003800000 */
[----:B------:R-:W1:Y:S02]  /*2580*/  LDG.E.U8 R216, desc[UR36][R4.64+0x1] ;  /* 0x0000012404d87981 */ /* 0x000e64000c1e1100 */
[----:B-1----:R-:W-:-:S05]  /*2590*/  PRMT R223, R216, 0x8880, RZ ;  /* 0x00008880d8df7816 */ /* 0x002fca00000000ff */
[----:B------:R-:W-:-:S07]  /*25a0*/  IMAD R224, R223, R22, RZ ;  /* 0x00000016dfe07224 */ /* 0x000fce00078e02ff */
.L_x_38:
[----:B------:R-:W-:Y:S05]  /*25b0*/  BSYNC B1 ;  /* 0x0000000000017941 */ /* 0x000fea0003800000 */
.L_x_37:
[----:B------:R-:W-:Y:S01]  /*25c0*/  @!P0 IMAD R227, R121, R23, R224 ;  /* 0x0000001779e38224 */ /* 0x000fe200078e02e0 */
[C---:B------:R-:W-:Y:S01]  /*25d0*/  SHF.L.U64.HI R121, R12.reuse, 0x3, R13 ;  /* 0x000000030c797819 */ /* 0x040fe2000001020d */
[----:B------:R-:W-:Y:S01]  /*25e0*/  IMAD.SHL.U32 R120, R12, 0x8, RZ ;  /* 0x000000080c787824 */ /* 0x000fe200078e00ff */
[----:B------:R-:W-:Y:S01]  /*25f0*/  BSSY B1, `(.L_x_39) ;  /* 0x000000e000017945 */ /* 0x000fe20003800000 */
[----:B------:R-:W-:Y:S01]  /*2600*/  ISETP.LT.OR P6, PT, R0, 0x9, !P2 ;  /* 0x000000090000780c */ /* 0x000fe200057c1670 */
[----:B------:R2:W-:Y:S01]  /*2610*/  @!P0 STG.E.U8 desc[UR36][R220.64+0x1], R227 ;  /* 0x000001e3dc008986 */ /* 0x0005e2000c101124 */
[----:B------:R-:W-:Y:S01]  /*2620*/  ISETP.GE.AND P0, PT, R3, 0x9, PT ;  /* 0x000000090300780c */ /* 0x000fe20003f06270 */
[----:B-1----:R-:W-:-:S03]  /*2630*/  IMAD.WIDE.U32 R222, R217, R12, R120 ;  /* 0x0000000cd9de7225 */ /* 0x002fc600078e0078 */
[----:B------:R-:W-:Y:S01]  /*2640*/  ISETP.LT.OR P4, PT, R0, 0x1, !P0 ;  /* 0x000000010000780c */ /* 0x000fe20004781670 */
[----:B------:R-:W-:Y:S01]  /*2650*/  IMAD.IADD R225, R225, 0x1, R223 ;  /* 0x00000001e1e17824 */ /* 0x000fe200078e02df */
[----:B------:R-:W-:Y:S02]  /*2660*/  IADD3 R222, P1, P3, R8, R10, R222 ;  /* 0x0000000a08de7210 */ /* 0x000fe40007b3e0de */
[----:B------:R-:W-:Y:S02]  /*2670*/  ISETP.LT.OR P5, PT, R0, 0x2, !P0 ;  /* 0x000000020000780c */ /* 0x000fe400047a1670 */
[----:B------:R-:W-:-:S07]  /*2680*/  IADD3.X R223, R7, R11, R225, P1, P3 ;  /* 0x0000000b07df7210 */ /* 0x000fce0000fe64e1 */
[----:B--2---:R-:W-:Y:S05]  /*2690*/  @P4 BRA `(.L_x_40) ;  /* 0x00000000000c4947 */ /* 0x004fea0003800000 */
[----:B------:R-:W2:Y:S02]  /*26a0*/  LDG.E.U8 R216, desc[UR36][R222.64] ;  /* 0x00000024ded87981 */ /* 0x000ea4000c1e1100 */
[----:B--2---:R-:W-:-:S05]  /*26b0*/  PRMT R225, R216, 0x8880, RZ ;  /* 0x00008880d8e17816 */ /* 0x004fca00000000ff */
[----:B------:R-:W-:-:S07]  /*26c0*/  IMAD R224, R225, R22, RZ ;  /* 0x00000016e1e07224 */ /* 0x000fce00078e02ff */
.L_x_40:
[----:B------:R-:W-:Y:S05]  /*26d0*/  BSYNC B1 ;  /* 0x0000000000017941 */ /* 0x000fea0003800000 */
.L_x_39:
[----:B------:R-:W-:Y:S01]  /*26e0*/  @!P4 IMAD R225, R122, R23, R224 ;  /* 0x000000177ae1c224 */ /* 0x000fe200078e02e0 */
[----:B------:R-:W-:Y:S04]  /*26f0*/  BSSY B1, `(.L_x_41) ;  /* 0x0000006000017945 */ /* 0x000fe80003800000 */
[----:B------:R1:W-:Y:S01]  /*2700*/  @!P4 STG.E.U8 desc[UR36][R20.64], R225 ;  /* 0x000000e11400c986 */ /* 0x0003e2000c101124 */
[----:B------:R-:W-:Y:S05]  /*2710*/  @P5 BRA `(.L_x_42) ;  /* 0x00000000000c5947 */ /* 0x000fea0003800000 */
[----:B------:R-:W1:Y:S02]  /*2720*/  LDG.E.U8 R216, desc[UR36][R222.64+0x1] ;  /* 0x00000124ded87981 */ /* 0x000e64000c1e1100 */
[----:B-1----:R-:W-:-:S05]  /*2730*/  PRMT R225, R216, 0x8880, RZ ;  /* 0x00008880d8e17816 */ /* 0x002fca00000000ff */
[----:B------:R-:W-:-:S07]  /*2740*/  IMAD R224, R225, R22, RZ ;  /* 0x00000016e1e07224 */ /* 0x000fce00078e02ff */
.L_x_42:
[----:B------:R-:W-:Y:S05]  /*2750*/  BSYNC B1 ;  /* 0x0000000000017941 */ /* 0x000fea0003800000 */
.L_x_41:
[----:B------:R-:W-:Y:S01]  /*2760*/  @!P5 IMAD R123, R123, R23, R224 ;  /* 0x000000177b7bd224 */ /* 0x000fe200078e02e0 */
[----:B------:R-:W-:Y:S04]  /*2770*/  BSSY B1, `(.L_x_43) ;  /* 0x0000006000017945 */ /* 0x000fe80003800000 */
[----:B------:R2:W-:Y:S01]  /*2780*/  @!P5 STG.E.U8 desc[UR36][R20.64+0x1], R123 ;  /* 0x0000017b1400d986 */ /* 0x0005e2000c101124 */
[----:B------:R-:W-:Y:S05]  /*2790*/  @P6 BRA `(.L_x_44) ;  /* 0x00000000000c6947 */ /* 0x000fea0003800000 */
[----:B------:R-:W2:Y:S02]  /*27a0*/  LDG.E.U8 R216, desc[UR36][R4.64+0x8] ;  /* 0x0000082404d87981 */ /* 0x000ea4000c1e1100 */
[----:B--2---:R-:W-:-:S05]  /*27b0*/  PRMT R123, R216, 0x8880, RZ ;  /* 0x00008880d87b7816 */ /* 0x004fca00000000ff */
[----:B------:R-:W-:-:S07]  /*27c0*/  IMAD R224, R123, R22, RZ ;  /* 0x000000167be07224 */ /* 0x000fce00078e02ff */
.L_x_44:
[----:B------:R-:W-:Y:S05]  /*27d0*/  BSYNC B1 ;  /* 0x0000000000017941 */ /* 0x000fea0003800000 */
.L_x_43:
[----:B------:R-:W-:Y:S01]  /*27e0*/  ISETP.LT.OR P1, PT, R0, 0xa, !P2 ;  /* 0x0000000a0000780c */ /* 0x000fe20005721670 */
[----:B--2---:R-:W-:Y:S01]  /*27f0*/  @!P6 IMAD R123, R124, R23, R224 ;  /* 0x000000177c7be224 */ /* 0x004fe200078e02e0 */
[----:B------:R-:W-:Y:S01]  /*2800*/  BSSY B1, `(.L_x_45) ;  /* 0x000000a000017945 */ /* 0x000fe20003800000 */
[C---:B------:R-:W-:Y:S02]  /*2810*/  ISETP.LT.OR P3, PT, R0.reuse, 0x9, !P0 ;  /* 0x000000090000780c */ /* 0x040fe40004761670 */
[C---:B------:R-:W-:Y:S01]  /*2820*/  ISETP.LT.OR P4, PT, R0.reuse, 0xa, !P0 ;  /* 0x0000000a0000780c */ /* 0x040fe20004781670 */
[----:B------:R2:W-:Y:S01]  /*2830*/  @!P6 STG.E.U8 desc[UR36][R220.64+0x8], R123 ;  /* 0x0000087bdc00e986 */ /* 0x0005e2000c101124 */
[C---:B------:R-:W-:Y:S02]  /*2840*/  ISETP.LT.OR P5, PT, R0.reuse, 0x11, !P2 ;  /* 0x000000110000780c */ /* 0x040fe400057a1670 */
[----:B------:R-:W-:-:S04]  /*2850*/  ISETP.LT.OR P6, PT, R0, 0x12, !P2 ;  /* 0x000000120000780c */ /* 0x000fc800057c1670 */
[----:B------:R-:W-:Y:S09]  /*2860*/  @P1 BRA `(.L_x_46) ;  /* 0x00000000000c1947 */ /* 0x000ff20003800000 */
[----:B------:R-:W2:Y:S02]  /*2870*/  LDG.E.U8 R216, desc[UR36][R4.64+0x9] ;  /* 0x0000092404d87981 */ /* 0x000ea4000c1e1100 */
[----:B--2---:R-:W-:-:S05]  /*2880*/  PRMT R123, R216, 0x8880, RZ ;  /* 0x00008880d87b7816 */ /* 0x004fca00000000ff */
[----:B------:R-:W-:-:S07]  /*2890*/  IMAD R224, R123, R22, RZ ;  /* 0x000000167be07224 */ /* 0x000fce00078e02ff */
.L_x_46:
[----:B------:R-:W-:Y:S05]  /*28a0*/  BSYNC B1 ;  /* 0x0000000000017941 */ /* 0x000fea0003800000 */
.L_x_45:
[----:B------:R-:W-:Y:S01]  /*28b0*/  @!P1 IMAD R125, R125, R23, R224 ;  /* 0x000000177d7d9224 */ /* 0x000fe200078e02e0 */
[----:B------:R-:W-:Y:S04]  /*28c0*/  BSSY B1, `(.L_x_47) ;  /* 0x0000006000017945 */ /* 0x000fe80003800000 */
[----:B------:R3:W-:Y:S01]  /*28d0*/  @!P1 STG.E.U8 desc[UR36][R220.64+0x9], R125 ;  /* 0x0000097ddc009986 */ /* 0x0007e2000c101124 */
[----:B------:R-:W-:Y:S05]  /*28e0*/  @P3 BRA `(.L_x_48) ;  /* 0x00000000000c3947 */ /* 0x000fea0003800000 */
[----:B------:R-:W2:Y:S02]  /*28f0*/  LDG.E.U8 R216, desc[UR36][R222.64+0x8] ;  /* 0x00000824ded87981 */ /* 0x000ea4000c1e1100 */
[----:B--2---:R-:W-:-:S05]  /*2900*/  PRMT R123, R216, 0x8880, RZ ;  /* 0x00008880d87b7816 */ /* 0x004fca00000000ff */
[----:B------:R-:W-:-:S07]  /*2910*/  IMAD R224, R123, R22, RZ ;  /* 0x000000167be07224 */ /* 0x000fce00078e02ff */
.L_x_48:
[----:B------:R-:W-:Y:S05]  /*2920*/  BSYNC B1 ;  /* 0x0000000000017941 */ /* 0x000fea0003800000 */
.L_x_47:
[----:B--2---:R-:W-:Y:S01]  /*2930*/  @!P3 IMAD R123, R126, R23, R224 ;  /* 0x000000177e7bb224 */ /* 0x004fe200078e02e0 */
[----:B------:R-:W-:Y:S04]  /*2940*/  BSSY B1, `(.L_x_49) ;  /* 0x0000006000017945 */ /* 0x000fe80003800000 */
[----:B------:R2:W-:Y:S01]  /*2950*/  @!P3 STG.E.U8 desc[UR36][R20.64+0x8], R123 ;  /* 0x0000087b1400b986 */ /* 0x0005e2000c101124 */
[----:B------:R-:W-:Y:S05]  /*2960*/  @P4 BRA `(.L_x_50) ;  /* 0x00000000000c4947 */ /* 0x000fea0003800000 */
[----:B------:R-:W2:Y:S02]  /*2970*/  LDG.E.U8 R216, desc[UR36][R222.64+0x9] ;  /* 0x00000924ded87981 */ /* 0x000ea4000c1e1100 */
[----:B--2---:R-:W-:-:S05]  /*2980*/  PRMT R123, R216, 0x8880, RZ ;  /* 0x00008880d87b7816 */ /* 0x004fca00000000ff */
[----:B------:R-:W-:-:S07]  /*2990*/  IMAD R224, R123, R22, RZ ;  /* 0x000000167be07224 */ /* 0x000fce00078e02ff */
.L_x_50:
[----:B------:R-:W-:Y:S05]  /*29a0*/  BSYNC B1 ;  /* 0x0000000000017941 */ /* 0x000fea0003800000 */
.L_x_49:
[----:B------:R-:W-:Y:S01]  /*29b0*/  @!P4 IMAD R127, R127, R23, R224 ;  /* 0x000000177f7fc224 */ /* 0x000fe200078e02e0 */
[----:B------:R-:W-:Y:S04]  /*29c0*/  BSSY B1, `(.L_x_51) ;  /* 0x0000006000017945 */ /* 0x000fe80003800000 */
[----:B------:R4:W-:Y:S01]  /*29d0*/  @!P4 STG.E.U8 desc[UR36][R20.64+0x9], R127 ;  /* 0x0000097f1400c986 */ /* 0x0009e2000c101124 */
[----:B------:R-:W-:Y:S05]  /*29e0*/  @P5 BRA `(.L_x_52) ;  /* 0x00000000000c5947 */ /* 0x000fea0003800000 */
[----:B------:R-:W2:Y:S02]  /*29f0*/  LDG.E.U8 R216, desc[UR36][R4.64+0x10] ;  /* 0x0000102404d87981 */ /* 0x000ea4000c1e1100 */
[----:B--2---:R-:W-:-:S05]  /*2a00*/  PRMT R123, R216, 0x8880, RZ ;  /* 0x00008880d87b7816 */ /* 0x004fca00000000ff */
[----:B------:R-:W-:-:S07]  /*2a10*/  IMAD R224, R123, R22, RZ ;  /* 0x000000167be07224 */ /* 0x000fce00078e02ff */
.L_x_52:
[----:B------:R-:W-:Y:S05]  /*2a20*/  BSYNC B1 ;  /* 0x0000000000017941 */ /* 0x000fea0003800000 */
.L_x_51:
[----:B--2---:R-:W-:Y:S01]  /*2a30*/  @!P5 IMAD R123, R128, R23, R224 ;  /* 0x00000017807bd224 */ /* 0x004fe200078e02e0 */
[----:B------:R-:W-:Y:S04]  /*2a40*/  BSSY B1, `(.L_x_53) ;  /* 0x0000006000017945 */ /* 0x000fe80003800000 */
[----:B------:R2:W-:Y:S01]  /*2a50*/  @!P5 STG.E.U8 desc[UR36][R220.64+0x10], R123 ;  /* 0x0000107bdc00d986 */ /* 0x0005e2000c101124 */
[----:B------:R-:W-:Y:S05]  /*2a60*/  @P6 BRA `(.L_x_54) ;  /* 0x00000000000c6947 */ /* 0x000fea0003800000 */
[----:B------:R-:W2:Y:S02]  /*2a70*/  LDG.E.U8 R216, desc[UR36][R4.64+0x11] ;  /* 0x0000112404d87981 */ /* 0x000ea4000c1e1100 */
[----:B--2---:R-:W-:-:S05]  /*2a80*/  PRMT R123, R216, 0x8880, RZ ;  /* 0x00008880d87b7816 */ /* 0x004fca00000000ff */
[----:B------:R-:W-:-:S07]  /*2a90*/  IMAD R224, R123, R22, RZ ;  /* 0x000000167be07224 */ /* 0x000fce00078e02ff */
.L_x_54:
[----:B------:R-:W-:Y:S05]  /*2aa0*/  BSYNC B1 ;  /* 0x0000000000017941 */ /* 0x000fea0003800000 */
.L_x_53:
[C---:B------:R-:W-:Y:S01]  /*2ab0*/  ISETP.LT.OR P1, PT, R0.reuse, 0x11, !P0 ;  /* 0x000000110000780c */ /* 0x040fe20004721670 */
[----:B------:R-:W-:Y:S01]  /*2ac0*/  @!P6 IMAD R129, R129, R23, R224 ;  /* 0x000000178181e224 */ /* 0x000fe200078e02e0 */
        /* <DEDUP_REMOVED lines=10> */
.L_x_56:
[----:B------:R-:W-:Y:S05]  /*2b70*/  BSYNC B1 ;  /* 0x0000000000017941 */ /* 0x000fea0003800000 */
.L_x_55:
[----:B--2---:R-:W-:Y:S01]  /*2b80*/  @!P1 IMAD R123, R130, R23, R224 ;  /* 0x00000017827b9224 */ /* 0x004fe200078e02e0 */
[----:B------:R-:W-:Y:S04]  /*2b90*/  BSSY B1, `(.L_x_57) ;  /* 0x0000006000017945 */ /* 0x000fe80003800000 */
[----:B------:R2:W-:Y:S01]  /*2ba0*/  @!P1 STG.E.U8 desc[UR36][R20.64+0x10], R123 ;  /* 0x0000107b14009986 */ /* 0x0005e2000c101124 */
[----:B------:R-:W-:Y:S05]  /*2bb0*/  @P3 BRA `(.L_x_58) ;  /* 0x00000000000c3947 */ /* 0x000fea0003800000 */
[----:B------:R-:W2:Y:S02]  /*2bc0*/  LDG.E.U8 R216, desc[UR36][R222.64+0x11] ;  /* 0x00001124ded87981 */ /* 0x000ea4000c1e1100 */
[----:B--2---:R-:W-:-:S05]  /*2bd0*/  PRMT R123, R216, 0x8880, RZ ;  /* 0x00008880d87b7816 */ /* 0x004fca00000000ff */
[----:B------:R-:W-:-:S07]  /*2be0*/  IMAD R224, R123, R22, RZ ;  /* 0x000000167be07224 */ /* 0x000fce00078e02ff */
.L_x_58:
[----:B------:R-:W-:Y:S05]  /*2bf0*/  BSYNC B1 ;  /* 0x0000000000017941 */ /* 0x000fea0003800000 */
.L_x_57:
[----:B------:R-:W-:Y:S01]  /*2c00*/  @!P3 IMAD R131, R131, R23, R224 ;  /* 0x000000178383b224 */ /* 0x000fe200078e02e0 */
[----:B------:R-:W-:Y:S04]  /*2c10*/  BSSY B1, `(.L_x_59) ;  /* 0x0000006000017945 */ /* 0x000fe80003800000 */
[----:B------:R0:W-:Y:S01]  /*2c20*/  @!P3 STG.E.U8 desc[UR36][R20.64+0x11], R131 ;  /* 0x000011831400b986 */ /* 0x0001e2000c101124 */
[----:B------:R-:W-:Y:S05]  /*2c30*/  @P4 BRA `(.L_x_60) ;  /* 0x00000000000c4947 */ /* 0x000fea0003800000 */
[----:B------:R-:W2:Y:S02]  /*2c40*/  LDG.E.U8 R216, desc[UR36][R4.64+0x18] ;  /* 0x0000182404d87981 */ /* 0x000ea4000c1e1100 */
[----:B--2---:R-:W-:-:S05]  /*2c50*/  PRMT R123, R216, 0x8880, RZ ;  /* 0x00008880d87b7816 */ /* 0x004fca00000000ff */
[----:B------:R-:W-:-:S07]  /*2c60*/  IMAD R224, R123, R22, RZ ;  /* 0x000000167be07224 */ /* 0x000fce00078e02ff */
.L_x_60:
[----:B------:R-:W-:Y:S05]  /*2c70*/  BSYNC B1 ;  /* 0x0000000000017941 */ /* 0x000fea0003800000 */
.L_x_59:
[----:B--2---:R-:W-:Y:S01]  /*2c80*/  @!P4 IMAD R123, R132, R23, R224 ;  /* 0x00000017847bc224 */ /* 0x004fe200078e02e0 */
[----:B------:R-:W-:Y:S04]  /*2c90*/  BSSY B1, `(.L_x_61) ;  /* 0x0000006000017945 */ /* 0x000fe80003800000 */
[----:B------:R2:W-:Y:S01]  /*2ca0*/  @!P4 STG.E.U8 desc[UR36][R220.64+0x18], R123 ;  /* 0x0000187bdc00c986 */ /* 0x0005e2000c101124 */
[----:B------:R-:W-:Y:S05]  /*2cb0*/  @P5 BRA `(.L_x_62) ;  /* 0x00000000000c5947 */ /* 0x000fea0003800000 */
[----:B------:R-:W2:Y:S02]  /*2cc0*/  LDG.E.U8 R216, desc[UR36][R4.64+0x19] ;  /* 0x0000192404d87981 */ /* 0x000ea4000c1e1100 */
[----:B--2---:R-:W-:-:S05]  /*2cd0*/  PRMT R123, R216, 0x8880, RZ ;  /* 0x00008880d87b7816 */ /* 0x004fca00000000ff */
[----:B------:R-:W-:-:S07]  /*2ce0*/  IMAD R224, R123, R22, RZ ;  /* 0x000000167be07224 */ /* 0x000fce00078e02ff */
.L_x_62:
[----:B------:R-:W-:Y:S05]  /*2cf0*/  BSYNC B1 ;  /* 0x0000000000017941 */ /* 0x000fea0003800000 */
.L_x_61:
[----:B------:R-:W-:Y:S01]  /*2d00*/  @!P5 IMAD R133, R133, R23, R224 ;  /* 0x000000178585d224 */ /* 0x000fe200078e02e0 */
[----:B------:R-:W-:Y:S04]  /*2d10*/  BSSY B1, `(.L_x_63) ;  /* 0x0000006000017945 */ /* 0x000fe80003800000 */
[----:B------:R0:W-:Y:S01]  /*2d20*/  @!P5 STG.E.U8 desc[UR36][R220.64+0x19], R133 ;  /* 0x00001985dc00d986 */ /* 0x0001e2000c101124 */
[----:B------:R-:W-:Y:S05]  /*2d30*/  @P6 BRA `(.L_x_64) ;  /* 0x00000000000c6947 */ /* 0x000fea0003800000 */
[----:B------:R-:W2:Y:S02]  /*2d40*/  LDG.E.U8 R216, desc[UR36][R222.64+0x18] ;  /* 0x00001824ded87981 */ /* 0x000ea4000c1e1100 */
[----:B--2---:R-:W-:-:S05]  /*2d50*/  PRMT R123, R216, 0x8880, RZ ;  /* 0x00008880d87b7816 */ /* 0x004fca00000000ff */
[----:B------:R-:W-:-:S07]  /*2d60*/  IMAD R224, R123, R22, RZ ;  /* 0x000000167be07224 */ /* 0x000fce00078e02ff */
.L_x_64:
[----:B------:R-:W-:Y:S05]  /*2d70*/  BSYNC B1 ;  /* 0x0000000000017941 */ /* 0x000fea0003800000 */
.L_x_63:
        /* <DEDUP_REMOVED lines=12> */
.L_x_66:
[----:B------:R-:W-:Y:S05]  /*2e40*/  BSYNC B1 ;  /* 0x0000000000017941 */ /* 0x000fea0003800000 */
.L_x_65:
[----:B------:R-:W-:Y:S01]  /*2e50*/  @!P3 IMAD R135, R135, R23, R224 ;  /* 0x000000178787b224 */ /* 0x000fe200078e02e0 */
[----:B------:R-:W-:Y:S04]  /*2e60*/  BSSY B1, `(.L_x_67) ;  /* 0x0000006000017945 */ /* 0x000fe80003800000 */
[----:B------:R0:W-:Y:S01]  /*2e70*/  @!P3 STG.E.U8 desc[UR36][R20.64+0x19], R135 ;  /* 0x000019871400b986 */ /* 0x0001e2000c101124 */
[----:B------:R-:W-:Y:S05]  /*2e80*/  @P4 BRA `(.L_x_68) ;  /* 0x00000000000c4947 */ /* 0x000fea0003800000 */
[----:B------:R-:W2:Y:S02]  /*2e90*/  LDG.E.U8 R216, desc[UR36][R4.64+0x20] ;  /* 0x0000202404d87981 */ /* 0x000ea4000c1e1100 */
[----:B--2---:R-:W-:-:S05]  /*2ea0*/  PRMT R123, R216, 0x8880, RZ ;  /* 0x00008880d87b7816 */ /* 0x004fca00000000ff */
[----:B------:R-:W-:-:S07]  /*2eb0*/  IMAD R224, R123, R22, RZ ;  /* 0x000000167be07224 */ /* 0x000fce00078e02ff */
.L_x_68:
[----:B------:R-:W-:Y:S05]  /*2ec0*/  BSYNC B1 ;  /* 0x0000000000017941 */ /* 0x000fea0003800000 */
.L_x_67:
[----:B--2---:R-:W-:Y:S01]  /*2ed0*/  @!P4 IMAD R123, R136, R23, R224 ;  /* 0x00000017887bc224 */ /* 0x004fe200078e02e0 */
[----:B------:R-:W-:Y:S04]  /*2ee0*/  BSSY B1, `(.L_x_69) ;  /* 0x0000006000017945 */ /* 0x000fe80003800000 */
[----:B------:R2:W-:Y:S01]  /*2ef0*/  @!P4 STG.E.U8 desc[UR36][R220.64+0x20], R123 ;  /* 0x0000207bdc00c986 */ /* 0x0005e2000c101124 */
[----:B------:R-:W-:Y:S05]  /*2f00*/  @P5 BRA `(.L_x_70) ;  /* 0x00000000000c5947 */ /* 0x000fea0003800000 */
[----:B------:R-:W2:Y:S02]  /*2f10*/  LDG.E.U8 R216, desc[UR36][R4.64+0x21] ;  /* 0x0000212404d87981 */ /* 0x000ea4000c1e1100 */
[----:B--2---:R-:W-:-:S05]  /*2f20*/  PRMT R123, R216, 0x8880, RZ ;  /* 0x00008880d87b7816 */ /* 0x004fca00000000ff */
[----:B------:R-:W-:-:S07]  /*2f30*/  IMAD R224, R123, R22, RZ ;  /* 0x000000167be07224 */ /* 0x000fce00078e02ff */
.L_x_70:
[----:B------:R-:W-:Y:S05]  /*2f40*/  BSYNC B1 ;  /* 0x0000000000017941 */ /* 0x000fea0003800000 */
.L_x_69:
[----:B------:R-:W-:Y:S01]  /*2f50*/  @!P5 IMAD R137, R137, R23, R224 ;  /* 0x000000178989d224 */ /* 0x000fe200078e02e0 */
[----:B------:R-:W-:Y:S04]  /*2f60*/  BSSY B1, `(.L_x_71) ;  /* 0x0000006000017945 */ /* 0x000fe80003800000 */
[----:B------:R0:W-:Y:S01]  /*2f70*/  @!P5 STG.E.U8 desc[UR36][R220.64+0x21], R137 ;  /* 0x00002189dc00d986 */ /* 0x0001e2000c101124 */
[----:B------:R-:W-:Y:S05]  /*2f80*/  @P6 BRA `(.L_x_72) ;  /* 0x00000000000c6947 */ /* 0x000fea0003800000 */
[----:B------:R-:W2:Y:S02]  /*2f90*/  LDG.E.U8 R216, desc[UR36][R222.64+0x20] ;  /* 0x00002024ded87981 */ /* 0x000ea4000c1e1100 */
[----:B--2---:R-:W-:-:S05]  /*2fa0*/  PRMT R123, R216, 0x8880, RZ ;  /* 0x00008880d87b7816 */ /* 0x004fca00000000ff */
[----:B------:R-:W-:-:S07]  /*2fb0*/  IMAD R224, R123, R22, RZ ;  /* 0x000000167be07224 */ /* 0x000fce00078e02ff */
.L_x_72:
[----:B------:R-:W-:Y:S05]  /*2fc0*/  BSYNC B1 ;  /* 0x0000000000017941 */ /* 0x000fea0003800000 */
.L_x_71:
[----:B--2---:R-:W-:Y:S01]  /*2fd0*/  @!P6 IMAD R123, R138, R23, R224 ;  /* 0x000000178a7be224 */ /* 0x004fe200078e02e0 */
[----:B------:R-:W-:Y:S04]  /*2fe0*/  BSSY B1, `(.L_x_73) ;  /* 0x0000006000017945 */ /* 0x000fe80003800000 */
[----:B------:R2:W-:Y:S01]  /*2ff0*/  @!P6 STG.E.U8 desc[UR36][R20.64+0x20], R123 ;  /* 0x0000207b1400e986 */ /* 0x0005e2000c101124 */
[----:B------:R-:W-:Y:S05]  /*3000*/  @P1 BRA `(.L_x_74) ;  /* 0x00000000000c1947 */ /* 0x000fea0003800000 */
[----:B------:R-:W2:Y:S02]  /*3010*/  LDG.E.U8 R216, desc[UR36][R222.64+0x21] ;  /* 0x00002124ded87981 */ /* 0x000ea4000c1e1100 */
[----:B--2---:R-:W-:-:S05]  /*3020*/  PRMT R123, R216, 0x8880, RZ ;  /* 0x00008880d87b7816 */ /* 0x004fca00000000ff */
[----:B------:R-:W-:-:S07]  /*3030*/  IMAD R224, R123, R22, RZ ;  /* 0x000000167be07224 */ /* 0x000fce00078e02ff */
.L_x_74:
[----:B------:R-:W-:Y:S05]  /*3040*/  BSYNC B1 ;  /* 0x0000000000017941 */ /* 0x000fea0003800000 */
.L_x_73:
        /* <DEDUP_REMOVED lines=12> */
.L_x_76:
[----:B------:R-:W-:Y:S05]  /*3110*/  BSYNC B1 ;  /* 0x0000000000017941 */ /* 0x000fea0003800000 */
.L_x_75:
[----:B--2---:R-:W-:Y:S01]  /*3120*/  @!P4 IMAD R123, R140, R23, R224 ;  /* 0x000000178c7bc224 */ /* 0x004fe200078e02e0 */
[----:B------:R-:W-:Y:S04]  /*3130*/  BSSY B1, `(.L_x_77) ;  /* 0x0000006000017945 */ /* 0x000fe80003800000 */
[----:B------:R2:W-:Y:S01]  /*3140*/  @!P4 STG.E.U8 desc[UR36][R220.64+0x28], R123 ;  /* 0x0000287bdc00c986 */ /* 0x0005e2000c101124 */
[----:B------:R-:W-:Y:S05]  /*3150*/  @P3 BRA `(.L_x_78) ;  /* 0x00000000000c3947 */ /* 0x000fea0003800000 */
[----:B------:R-:W2:Y:S02]  /*3160*/  LDG.E.U8 R216, desc[UR36][R4.64+0x29] ;  /* 0x0000292404d87981 */ /* 0x000ea4000c1e1100 */
[----:B--2---:R-:W-:-:S05]  /*3170*/  PRMT R123, R216, 0x8880, RZ ;  /* 0x00008880d87b7816 */ /* 0x004fca00000000ff */
[----:B------:R-:W-:-:S07]  /*3180*/  IMAD R224, R123, R22, RZ ;  /* 0x000000167be07224 */ /* 0x000fce00078e02ff */
.L_x_78:
[----:B------:R-:W-:Y:S05]  /*3190*/  BSYNC B1 ;  /* 0x0000000000017941 */ /* 0x000fea0003800000 */
.L_x_77:
[----:B------:R-:W-:Y:S01]  /*31a0*/  @!P3 IMAD R141, R141, R23, R224 ;  /* 0x000000178d8db224 */ /* 0x000fe200078e02e0 */
[----:B------:R-:W-:Y:S04]  /*31b0*/  BSSY B1, `(.L_x_79) ;  /* 0x0000006000017945 */ /* 0x000fe80003800000 */
[----:B------:R0:W-:Y:S01]  /*31c0*/  @!P3 STG.E.U8 desc[UR36][R220.64+0x29], R141 ;  /* 0x0000298ddc00b986 */ /* 0x0001e2000c101124 */
[----:B------:R-:W-:Y:S05]  /*31d0*/  @P5 BRA `(.L_x_80) ;  /* 0x00000000000c5947 */ /* 0x000fea0003800000 */
[----:B------:R-:W2:Y:S02]  /*31e0*/  LDG.E.U8 R216, desc[UR36][R222.64+0x28] ;  /* 0x00002824ded87981 */ /* 0x000ea4000c1e1100 */
[----:B--2---:R-:W-:-:S05]  /*31f0*/  PRMT R123, R216, 0x8880, RZ ;  /* 0x00008880d87b7816 */ /* 0x004fca00000000ff */
[----:B------:R-:W-:-:S07]  /*3200*/  IMAD R224, R123, R22, RZ ;  /* 0x000000167be07224 */ /* 0x000fce00078e02ff */
.L_x_80:
[----:B------:R-:W-:Y:S05]  /*3210*/  BSYNC B1 ;  /* 0x0000000000017941 */ /* 0x000fea0003800000 */
.L_x_79:
[----:B--2---:R-:W-:Y:S01]  /*3220*/  @!P5 IMAD R123, R142, R23, R224 ;  /* 0x000000178e7bd224 */ /* 0x004fe200078e02e0 */
[----:B------:R-:W-:Y:S04]  /*3230*/  BSSY B1, `(.L_x_81) ;  /* 0x0000006000017945 */ /* 0x000fe80003800000 */
[----:B------:R2:W-:Y:S01]  /*3240*/  @!P5 STG.E.U8 desc[UR36][R20.64+0x28], R123 ;  /* 0x0000287b1400d986 */ /* 0x0005e2000c101124 */
[----:B------:R-:W-:Y:S05]  /*3250*/  @P6 BRA `(.L_x_82) ;  /* 0x00000000000c6947 */ /* 0x000fea0003800000 */
[----:B------:R-:W2:Y:S02]  /*3260*/  LDG.E.U8 R216, desc[UR36][R222.64+0x29] ;  /* 0x00002924ded87981 */ /* 0x000ea4000c1e1100 */
[----:B--2---:R-:W-:-:S05]  /*3270*/  PRMT R123, R216, 0x8880, RZ ;  /* 0x00008880d87b7816 */ /* 0x004fca00000000ff */
[----:B------:R-:W-:-:S07]  /*3280*/  IMAD R224, R123, R22, RZ ;  /* 0x000000167be07224 */ /* 0x000fce00078e02ff */
.L_x_82:
[----:B------:R-:W-:Y:S05]  /*3290*/  BSYNC B1 ;  /* 0x0000000000017941 */ /* 0x000fea0003800000 */
.L_x_81:
[----:B------:R-:W-:Y:S01]  /*32a0*/  @!P6 IMAD R143, R143, R23, R224 ;  /* 0x000000178f8fe224 */ /* 0x000fe200078e02e0 */
[----:B------:R-:W-:Y:S04]  /*32b0*/  BSSY B1, `(.L_x_83) ;  /* 0x0000006000017945 */ /* 0x000fe80003800000 */
[----:B------:R0:W-:Y:S01]  /*32c0*/  @!P6 STG.E.U8 desc[UR36][R20.64+0x29], R143 ;  /* 0x0000298f1400e986 */ /* 0x0001e2000c101124 */
[----:B------:R-:W-:Y:S05]  /*32d0*/  @P1 BRA `(.L_x_84) ;  /* 0x00000000000c1947 */ /* 0x000fea0003800000 */
[----:B------:R-:W2:Y:S02]  /*32e0*/  LDG.E.U8 R216, desc[UR36][R4.64+0x30] ;  /* 0x0000302404d87981 */ /* 0x000ea4000c1e1100 */
[----:B--2---:R-:W-:-:S05]  /*32f0*/  PRMT R123, R216, 0x8880, RZ ;  /* 0x00008880d87b7816 */ /* 0x004fca00000000ff */
[----:B------:R-:W-:-:S07]  /*3300*/  IMAD R224, R123, R22, RZ ;  /* 0x000000167be07224 */ /* 0x000fce00078e02ff */
.L_x_84:
[----:B------:R-:W-:Y:S05]  /*3310*/  BSYNC B1 ;  /* 0x0000000000017941 */ /* 0x000fea0003800000 */
.L_x_83:
        /* <DEDUP_REMOVED lines=12> */
.L_x_86:
[----:B------:R-:W-:Y:S05]  /*33e0*/  BSYNC B1 ;  /* 0x0000000000017941 */ /* 0x000fea0003800000 */
.L_x_85:
[----:B------:R-:W-:Y:S01]  /*33f0*/  @!P4 IMAD R145, R145, R23, R224 ;  /* 0x000000179191c224 */ /* 0x000fe200078e02e0 */
[----:B------:R-:W-:Y:S04]  /*3400*/  BSSY B1, `(.L_x_87) ;  /* 0x0000006000017945 */ /* 0x000fe80003800000 */
[----:B------:R0:W-:Y:S01]  /*3410*/  @!P4 STG.E.U8 desc[UR36][R220.64+0x31], R145 ;  /* 0x00003191dc00c986 */ /* 0x0001e2000c101124 */
[----:B------:R-:W-:Y:S05]  /*3420*/  @P3 BRA `(.L_x_88) ;  /* 0x00000000000c3947 */ /* 0x000fea0003800000 */
[----:B------:R-:W2:Y:S02]  /*3430*/  LDG.E.U8 R216, desc[UR36][R222.64+0x30] ;  /* 0x00003024ded87981 */ /* 0x000ea4000c1e1100 */
[----:B--2---:R-:W-:-:S05]  /*3440*/  PRMT R123, R216, 0x8880, RZ ;  /* 0x00008880d87b7816 */ /* 0x004fca00000000ff */
[----:B------:R-:W-:-:S07]  /*3450*/  IMAD R224, R123, R22, RZ ;  /* 0x000000167be07224 */ /* 0x000fce00078e02ff */
.L_x_88:
[----:B------:R-:W-:Y:S05]  /*3460*/  BSYNC B1 ;  /* 0x0000000000017941 */ /* 0x000fea0003800000 */
.L_x_87:
[----:B--2---:R-:W-:Y:S01]  /*3470*/  @!P3 IMAD R123, R146, R23, R224 ;  /* 0x00000017927bb224 */ /* 0x004fe200078e02e0 */
[----:B------:R-:W-:Y:S04]  /*3480*/  BSSY B1, `(.L_x_89) ;  /* 0x0000006000017945 */ /* 0x000fe80003800000 */
[----:B------:R2:W-:Y:S01]  /*3490*/  @!P3 STG.E.U8 desc[UR36][R20.64+0x30], R123 ;  /* 0x0000307b1400b986 */ /* 0x0005e2000c101124 */
[----:B------:R-:W-:Y:S05]  /*34a0*/  @P5 BRA `(.L_x_90) ;  /* 0x00000000000c5947 */ /* 0x000fea0003800000 */
[----:B------:R-:W2:Y:S02]  /*34b0*/  LDG.E.U8 R216, desc[UR36][R222.64+0x31] ;  /* 0x00003124ded87981 */ /* 0x000ea4000c1e1100 */
[----:B--2---:R-:W-:-:S05]  /*34c0*/  PRMT R123, R216, 0x8880, RZ ;  /* 0x00008880d87b7816 */ /* 0x004fca00000000ff */
[----:B------:R-:W-:-:S07]  /*34d0*/  IMAD R224, R123, R22, RZ ;  /* 0x000000167be07224 */ /* 0x000fce00078e02ff */
.L_x_90:
[----:B------:R-:W-:Y:S05]  /*34e0*/  BSYNC B1 ;  /* 0x0000000000017941 */ /* 0x000fea0003800000 */
.L_x_89:
[----:B------:R-:W-:Y:S01]  /*34f0*/  @!P5 IMAD R147, R147, R23, R224 ;  /* 0x000000179393d224 */ /* 0x000fe200078e02e0 */
[----:B------:R-:W-:Y:S04]  /*3500*/  BSSY B1, `(.L_x_91) ;  /* 0x0000006000017945 */ /* 0x000fe80003800000 */
[----:B------:R0:W-:Y:S01]  /*3510*/  @!P5 STG.E.U8 desc[UR36][R20.64+0x31], R147 ;  /* 0x000031931400d986 */ /* 0x0001e2000c101124 */
[----:B------:R-:W-:Y:S05]  /*3520*/  @P6 BRA `(.L_x_92) ;  /* 0x00000000000c6947 */ /* 0x000fea0003800000 */
[----:B------:R-:W2:Y:S02]  /*3530*/  LDG.E.U8 R216, desc[UR36][R4.64+0x38] ;  /* 0x0000382404d87981 */ /* 0x000ea4000c1e1100 */
[----:B--2---:R-:W-:-:S05]  /*3540*/  PRMT R123, R216, 0x8880, RZ ;  /* 0x00008880d87b7816 */ /* 0x004fca00000000ff */
[----:B------:R-:W-:-:S07]  /*3550*/  IMAD R224, R123, R22, RZ ;  /* 0x000000167be07224 */ /* 0x000fce00078e02ff */
.L_x_92:
[----:B------:R-:W-:Y:S05]  /*3560*/  BSYNC B1 ;  /* 0x0000000000017941 */ /* 0x000fea0003800000 */
.L_x_91:
[----:B--2---:R-:W-:Y:S01]  /*3570*/  @!P6 IMAD R123, R148, R23, R224 ;  /* 0x00000017947be224 */ /* 0x004fe200078e02e0 */
[----:B------:R-:W-:Y:S04]  /*3580*/  BSSY B1, `(.L_x_93) ;  /* 0x0000006000017945 */ /* 0x000fe80003800000 */
[----:B------:R2:W-:Y:S01]  /*3590*/  @!P6 STG.E.U8 desc[UR36][R220.64+0x38], R123 ;  /* 0x0000387bdc00e986 */ /* 0x0005e2000c101124 */
[----:B------:R-:W-:Y:S05]  /*35a0*/  @P1 BRA `(.L_x_94) ;  /* 0x00000000000c1947 */ /* 0x000fea0003800000 */
[----:B------:R-:W2:Y:S02]  /*35b0*/  LDG.E.U8 R216, desc[UR36][R4.64+0x39] ;  /* 0x0000392404d87981 */ /* 0x000ea4000c1e1100 */
[----:B--2---:R-:W-:-:S05]  /*35c0*/  PRMT R123, R216, 0x8880, RZ ;  /* 0x00008880d87b7816 */ /* 0x004fca00000000ff */
[----:B------:R-:W-:-:S07]  /*35d0*/  IMAD R224, R123, R22, RZ ;  /* 0x000000167be07224 */ /* 0x000fce00078e02ff */
.L_x_94:
[----:B------:R-:W-:Y:S05]  /*35e0*/  BSYNC B1 ;  /* 0x0000000000017941 */ /* 0x000fea0003800000 */
.L_x_93:
        /* <DEDUP_REMOVED lines=12> */
.L_x_96:
[----:B------:R-:W-:Y:S05]  /*36b0*/  BSYNC B1 ;  /* 0x0000000000017941 */ /* 0x000fea0003800000 */
.L_x_95:
[----:B--2---:R-:W-:Y:S01]  /*36c0*/  @!P4 IMAD R123, R150, R23, R224 ;  /* 0x00000017967bc224 */ /* 0x004fe200078e02e0 */
[----:B------:R-:W-:Y:S04]  /*36d0*/  BSSY B1, `(.L_x_97) ;  /* 0x0000006000017945 */ /* 0x000fe80003800000 */
[----:B------:R2:W-:Y:S01]  /*36e0*/  @!P4 STG.E.U8 desc[UR36][R20.64+0x38], R123 ;  /* 0x0000387b1400c986 */ /* 0x0005e2000c101124 */
[----:B------:R-:W-:Y:S05]  /*36f0*/  @P3 BRA `(.L_x_98) ;  /* 0x00000000000c3947 */ /* 0x000fea0003800000 */
[----:B------:R-:W2:Y:S02]  /*3700*/  LDG.E.U8 R216, desc[UR36][R222.64+0x39] ;  /* 0x00003924ded87981 */ /* 0x000ea4000c1e1100 */
[----:B--2---:R-:W-:-:S05]  /*3710*/  PRMT R123, R216, 0x8880, RZ ;  /* 0x00008880d87b7816 */ /* 0x004fca00000000ff */
[----:B------:R-:W-:-:S07]  /*3720*/  IMAD R224, R123, R22, RZ ;  /* 0x000000167be07224 */ /* 0x000fce00078e02ff */
.L_x_98:
[----:B------:R-:W-:Y:S05]  /*3730*/  BSYNC B1 ;  /* 0x0000000000017941 */ /* 0x000fea0003800000 */
.L_x_97:
[----:B------:R-:W-:Y:S01]  /*3740*/  @!P3 IMAD R151, R151, R23, R224 ;  /* 0x000000179797b224 */ /* 0x000fe200078e02e0 */
[----:B------:R-:W-:Y:S04]  /*3750*/  BSSY B1, `(.L_x_99) ;  /* 0x0000006000017945 */ /* 0x000fe80003800000 */
[----:B------:R0:W-:Y:S01]  /*3760*/  @!P3 STG.E.U8 desc[UR36][R20.64+0x39], R151 ;  /* 0x000039971400b986 */ /* 0x0001e2000c101124 */
[----:B------:R-:W-:Y:S05]  /*3770*/  @P5 BRA `(.L_x_100) ;  /* 0x00000000000c5947 */ /* 0x000fea0003800000 */
[----:B------:R-:W2:Y:S02]  /*3780*/  LDG.E.U8 R216, desc[UR36][R4.64+0x40] ;  /* 0x0000402404d87981 */ /* 0x000ea4000c1e1100 */
[----:B--2---:R-:W-:-:S05]  /*3790*/  PRMT R123, R216, 0x8880, RZ ;  /* 0x00008880d87b7816 */ /* 0x004fca00000000ff */
[----:B------:R-:W-:-:S07]  /*37a0*/  IMAD R224, R123, R22, RZ ;  /* 0x000000167be07224 */ /* 0x000fce00078e02ff */
.L_x_100:
[----:B------:R-:W-:Y:S05]  /*37b0*/  BSYNC B1 ;  /* 0x0000000000017941 */ /* 0x000fea0003800000 */
.L_x_99:
[----:B--2---:R-:W-:Y:S01]  /*37c0*/  @!P5 IMAD R123, R152, R23, R224 ;  /* 0x00000017987bd224 */ /* 0x004fe200078e02e0 */
[----:B------:R-:W-:Y:S04]  /*37d0*/  BSSY B1, `(.L_x_101) ;  /* 0x0000006000017945 */ /* 0x000fe80003800000 */
[----:B------:R2:W-:Y:S01]  /*37e0*/  @!P5 STG.E.U8 desc[UR36][R220.64+0x40], R123 ;  /* 0x0000407bdc00d986 */ /* 0x0005e2000c101124 */
[----:B------:R-:W-:Y:S05]  /*37f0*/  @P6 BRA `(.L_x_102) ;  /* 0x00000000000c6947 */ /* 0x000fea0003800000 */
[----:B------:R-:W2:Y:S02]  /*3800*/  LDG.E.U8 R216, desc[UR36][R4.64+0x41] ;  /* 0x0000412404d87981 */ /* 0x000ea4000c1e1100 */
[----:B--2---:R-:W-:-:S05]  /*3810*/  PRMT R123, R216, 0x8880, RZ ;  /* 0x00008880d87b7816 */ /* 0x004fca00000000ff */
[----:B------:R-:W-:-:S07]  /*3820*/  IMAD R224, R123, R22, RZ ;  /* 0x000000167be07224 */ /* 0x000fce00078e02ff */
.L_x_102:
[----:B------:R-:W-:Y:S05]  /*3830*/  BSYNC B1 ;  /* 0x0000000000017941 */ /* 0x000fea0003800000 */
.L_x_101:
[----:B------:R-:W-:Y:S01]  /*3840*/  @!P6 IMAD R153, R153, R23, R224 ;  /* 0x000000179999e224 */ /* 0x000fe200078e02e0 */
[----:B------:R-:W-:Y:S04]  /*3850*/  BSSY B1, `(.L_x_103) ;  /* 0x0000006000017945 */ /* 0x000fe80003800000 */
[----:B------:R0:W-:Y:S01]  /*3860*/  @!P6 STG.E.U8 desc[UR36][R220.64+0x41], R153 ;  /* 0x00004199dc00e986 */ /* 0x0001e2000c101124 */
[----:B------:R-:W-:Y:S05]  /*3870*/  @P1 BRA `(.L_x_104) ;  /* 0x00000000000c1947 */ /* 0x000fea0003800000 */
[----:B------:R-:W2:Y:S02]  /*3880*/  LDG.E.U8 R216, desc[UR36][R222.64+0x40] ;  /* 0x00004024ded87981 */ /* 0x000ea4000c1e1100 */
[----:B--2---:R-:W-:-:S05]  /*3890*/  PRMT R123, R216, 0x8880, RZ ;  /* 0x00008880d87b7816 */ /* 0x004fca00000000ff */
[----:B------:R-:W-:-:S07]  /*38a0*/  IMAD R224, R123, R22, RZ ;  /* 0x000000167be07224 */ /* 0x000fce00078e02ff */
.L_x_104:
[----:B------:R-:W-:Y:S05]  /*38b0*/  BSYNC B1 ;  /* 0x0000000000017941 */ /* 0x000fea0003800000 */
.L_x_103:
        /* <DEDUP_REMOVED lines=12> */
.L_x_106:
[----:B------:R-:W-:Y:S05]  /*3980*/  BSYNC B1 ;  /* 0x0000000000017941 */ /* 0x000fea0003800000 */
.L_x_105:
[----:B------:R-:W-:Y:S01]  /*3990*/  @!P4 IMAD R155, R155, R23, R224 ;  /* 0x000000179b9bc224 */ /* 0x000fe200078e02e0 */
[----:B------:R-:W-:Y:S04]  /*39a0*/  BSSY B1, `(.L_x_107) ;  /* 0x0000006000017945 */ /* 0x000fe80003800000 */
[----:B------:R0:W-:Y:S01]  /*39b0*/  @!P4 STG.E.U8 desc[UR36][R20.64+0x41], R155 ;  /* 0x0000419b1400c986 */ /* 0x0001e2000c101124 */
[----:B------:R-:W-:Y:S05]  /*39c0*/  @P3 BRA `(.L_x_108) ;  /* 0x00000000000c3947 */ /* 0x000fea0003800000 */
[----:B------:R-:W2:Y:S02]  /*39d0*/  LDG.E.U8 R216, desc[UR36][R4.64+0x48] ;  /* 0x0000482404d87981 */ /* 0x000ea4000c1e1100 */
[----:B--2---:R-:W-:-:S05]  /*39e0*/  PRMT R123, R216, 0x8880, RZ ;  /* 0x00008880d87b7816 */ /* 0x004fca00000000ff */
[----:B------:R-:W-:-:S07]  /*39f0*/  IMAD R224, R123, R22, RZ ;  /* 0x000000167be07224 */ /* 0x000fce00078e02ff */
.L_x_108:
[----:B------:R-:W-:Y:S05]  /*3a00*/  BSYNC B1 ;  /* 0x0000000000017941 */ /* 0x000fea0003800000 */
.L_x_107:
[----:B--2---:R-:W-:Y:S01]  /*3a10*/  @!P3 IMAD R123, R156, R23, R224 ;  /* 0x000000179c7bb224 */ /* 0x004fe200078e02e0 */
[----:B------:R-:W-:Y:S04]  /*3a20*/  BSSY B1, `(.L_x_109) ;  /* 0x0000006000017945 */ /* 0x000fe80003800000 */
[----:B------:R2:W-:Y:S01]  /*3a30*/  @!P3 STG.E.U8 desc[UR36][R220.64+0x48], R123 ;  /* 0x0000487bdc00b986 */ /* 0x0005e2000c101124 */
[----:B------:R-:W-:Y:S05]  /*3a40*/  @P5 BRA `(.L_x_110) ;  /* 0x00000000000c5947 */ /* 0x000fea0003800000 */
[----:B------:R-:W2:Y:S02]  /*3a50*/  LDG.E.U8 R216, desc[UR36][R4.64+0x49] ;  /* 0x0000492404d87981 */ /* 0x000ea4000c1e1100 */
[----:B--2---:R-:W-:-:S05]  /*3a60*/  PRMT R123, R216, 0x8880, RZ ;  /* 0x00008880d87b7816 */ /* 0x004fca00000000ff */
[----:B------:R-:W-:-:S07]  /*3a70*/  IMAD R224, R123, R22, RZ ;  /* 0x000000167be07224 */ /* 0x000fce00078e02ff */
.L_x_110:
[----:B------:R-:W-:Y:S05]  /*3a80*/  BSYNC B1 ;  /* 0x0000000000017941 */ /* 0x000fea0003800000 */
.L_x_109:
[----:B------:R-:W-:Y:S01]  /*3a90*/  @!P5 IMAD R157, R157, R23, R224 ;  /* 0x000000179d9dd224 */ /* 0x000fe200078e02e0 */
[----:B------:R-:W-:Y:S04]  /*3aa0*/  BSSY B1, `(.L_x_111) ;  /* 0x0000006000017945 */ /* 0x000fe80003800000 */
[----:B------:R0:W-:Y:S01]  /*3ab0*/  @!P5 STG.E.U8 desc[UR36][R220.64+0x49], R157 ;  /* 0x0000499ddc00d986 */ /* 0x0001e2000c101124 */
[----:B------:R-:W-:Y:S05]  /*3ac0*/  @P6 BRA `(.L_x_112) ;  /* 0x00000000000c6947 */ /* 0x000fea0003800000 */
[----:B------:R-:W2:Y:S02]  /*3ad0*/  LDG.E.U8 R216, desc[UR36][R222.64+0x48] ;  /* 0x00004824ded87981 */ /* 0x000ea4000c1e1100 */
[----:B--2---:R-:W-:-:S05]  /*3ae0*/  PRMT R123, R216, 0x8880, RZ ;  /* 0x00008880d87b7816 */ /* 0x004fca00000000ff */
[----:B------:R-:W-:-:S07]  /*3af0*/  IMAD R224, R123, R22, RZ ;  /* 0x000000167be07224 */ /* 0x000fce00078e02ff */
.L_x_112:
[----:B------:R-:W-:Y:S05]  /*3b00*/  BSYNC B1 ;  /* 0x0000000000017941 */ /* 0x000fea0003800000 */
.L_x_111:
[----:B--2---:R-:W-:Y:S01]  /*3b10*/  @!P6 IMAD R123, R158, R23, R224 ;  /* 0x000000179e7be224 */ /* 0x004fe200078e02e0 */
[----:B------:R-:W-:Y:S04]  /*3b20*/  BSSY B1, `(.L_x_113) ;  /* 0x0000006000017945 */ /* 0x000fe80003800000 */
[----:B------:R2:W-:Y:S01]  /*3b30*/  @!P6 STG.E.U8 desc[UR36][R20.64+0x48], R123 ;  /* 0x0000487b1400e986 */ /* 0x0005e2000c101124 */
[----:B------:R-:W-:Y:S05]  /*3b40*/  @P1 BRA `(.L_x_114) ;  /* 0x00000000000c1947 */ /* 0x000fea0003800000 */
[----:B------:R-:W2:Y:S02]  /*3b50*/  LDG.E.U8 R216, desc[UR36][R222.64+0x49] ;  /* 0x00004924ded87981 */ /* 0x000ea4000c1e1100 */
[----:B--2---:R-:W-:-:S05]  /*3b60*/  PRMT R123, R216, 0x8880, RZ ;  /* 0x00008880d87b7816 */ /* 0x004fca00000000ff */
[----:B------:R-:W-:-:S07]  /*3b70*/  IMAD R224, R123, R22, RZ ;  /* 0x000000167be07224 */ /* 0x000fce00078e02ff */
.L_x_114:
[----:B------:R-:W-:Y:S05]  /*3b80*/  BSYNC B1 ;  /* 0x0000000000017941 */ /* 0x000fea0003800000 */
.L_x_113:
        /* <DEDUP_REMOVED lines=12> */
.L_x_116:
[----:B------:R-:W-:Y:S05]  /*3c50*/  BSYNC B1 ;  /* 0x0000000000017941 */ /* 0x000fea0003800000 */
.L_x_115:
[----:B--2---:R-:W-:Y:S01]  /*3c60*/  @!P4 IMAD R123, R160, R23, R224 ;  /* 0x00000017a07bc224 */ /* 0x004fe200078e02e0 */
[----:B------:R-:W-:Y:S04]  /*3c70*/  BSSY B1, `(.L_x_117) ;  /* 0x0000006000017945 */ /* 0x000fe80003800000 */
[----:B------:R2:W-:Y:S01]  /*3c80*/  @!P4 STG.E.U8 desc[UR36][R220.64+0x50], R123 ;  /* 0x0000507bdc00c986 */ /* 0x0005e2000c101124 */
[----:B------:R-:W-:Y:S05]  /*3c90*/  @P3 BRA `(.L_x_118) ;  /* 0x00000000000c3947 */ /* 0x000fea0003800000 */
[----:B------:R-:W2:Y:S02]  /*3ca0*/  LDG.E.U8 R216, desc[UR36][R4.64+0x51] ;  /* 0x0000512404d87981 */ /* 0x000ea4000c1e1100 */
[----:B--2---:R-:W-:-:S05]  /*3cb0*/  PRMT R123, R216, 0x8880, RZ ;  /* 0x00008880d87b7816 */ /* 0x004fca00000000ff */
[----:B------:R-:W-:-:S07]  /*3cc0*/  IMAD R224, R123, R22, RZ ;  /* 0x000000167be07224 */ /* 0x000fce00078e02ff */
.L_x_118:
[----:B------:R-:W-:Y:S05]  /*3cd0*/  BSYNC B1 ;  /* 0x0000000000017941 */ /* 0x000fea0003800000 */
.L_x_117:
[----:B------:R-:W-:Y:S01]  /*3ce0*/  @!P3 IMAD R161, R161, R23, R224 ;  /* 0x00000017a1a1b224 */ /* 0x000fe200078e02e0 */
[----:B------:R-:W-:Y:S04]  /*3cf0*/  BSSY B1, `(.L_x_119) ;  /* 0x0000006000017945 */ /* 0x000fe80003800000 */
[----:B------:R0:W-:Y:S01]  /*3d00*/  @!P3 STG.E.U8 desc[UR36][R220.64+0x51], R161 ;  /* 0x000051a1dc00b986 */ /* 0x0001e2000c101124 */
[----:B------:R-:W-:Y:S05]  /*3d10*/  @P5 BRA `(.L_x_120) ;  /* 0x00000000000c5947 */ /* 0x000fea0003800000 */
[----:B------:R-:W2:Y:S02]  /*3d20*/  LDG.E.U8 R216, desc[UR36][R222.64+0x50] ;  /* 0x00005024ded87981 */ /* 0x000ea4000c1e1100 */
[----:B--2---:R-:W-:-:S05]  /*3d30*/  PRMT R123, R216, 0x8880, RZ ;  /* 0x00008880d87b7816 */ /* 0x004fca00000000ff */
[----:B------:R-:W-:-:S07]  /*3d40*/  IMAD R224, R123, R22, RZ ;  /* 0x000000167be07224 */ /* 0x000fce00078e02ff */
.L_x_120:
[----:B------:R-:W-:Y:S05]  /*3d50*/  BSYNC B1 ;  /* 0x0000000000017941 */ /* 0x000fea0003800000 */
.L_x_119:
[----:B--2---:R-:W-:Y:S01]  /*3d60*/  @!P5 IMAD R123, R162, R23, R224 ;  /* 0x00000017a27bd224 */ /* 0x004fe200078e02e0 */
[----:B------:R-:W-:Y:S04]  /*3d70*/  BSSY B1, `(.L_x_121) ;  /* 0x0000006000017945 */ /* 0x000fe80003800000 */
[----:B------:R2:W-:Y:S01]  /*3d80*/  @!P5 STG.E.U8 desc[UR36][R20.64+0x50], R123 ;  /* 0x0000507b1400d986 */ /* 0x0005e2000c101124 */
[----:B------:R-:W-:Y:S05]  /*3d90*/  @P6 BRA `(.L_x_122) ;  /* 0x00000000000c6947 */ /* 0x000fea0003800000 */
[----:B------:R-:W2:Y:S02]  /*3da0*/  LDG.E.U8 R216, desc[UR36][R222.64+0x51] ;  /* 0x00005124ded87981 */ /* 0x000ea4000c1e1100 */
[----:B--2---:R-:W-:-:S05]  /*3db0*/  PRMT R123, R216, 0x8880, RZ ;  /* 0x00008880d87b7816 */ /* 0x004fca00000000ff */
[----:B------:R-:W-:-:S07]  /*3dc0*/  IMAD R224, R123, R22, RZ ;  /* 0x000000167be07224 */ /* 0x000fce00078e02ff */
.L_x_122:
[----:B------:R-:W-:Y:S05]  /*3dd0*/  BSYNC B1 ;  /* 0x0000000000017941 */ /* 0x000fea0003800000 */
.L_x_121:
[----:B------:R-:W-:Y:S01]  /*3de0*/  @!P6 IMAD R163, R163, R23, R224 ;  /* 0x00000017a3a3e224 */ /* 0x000fe200078e02e0 */
[----:B------:R-:W-:Y:S04]  /*3df0*/  BSSY B1, `(.L_x_123) ;  /* 0x0000006000017945 */ /* 0x000fe80003800000 */
[----:B------:R0:W-:Y:S01]  /*3e00*/  @!P6 STG.E.U8 desc[UR36][R20.64+0x51], R163 ;  /* 0x000051a31400e986 */ /* 0x0001e2000c101124 */
[----:B------:R-:W-:Y:S05]  /*3e10*/  @P1 BRA `(.L_x_124) ;  /* 0x00000000000c1947 */ /* 0x000fea0003800000 */
[----:B------:R-:W2:Y:S02]  /*3e20*/  LDG.E.U8 R216, desc[UR36][R4.64+0x58] ;  /* 0x0000582404d87981 */ /* 0x000ea4000c1e1100 */
[----:B--2---:R-:W-:-:S05]  /*3e30*/  PRMT R123, R216, 0x8880, RZ ;  /* 0x00008880d87b7816 */ /* 0x004fca00000000ff */
[----:B------:R-:W-:-:S07]  /*3e40*/  IMAD R224, R123, R22, RZ ;  /* 0x000000167be07224 */ /* 0x000fce00078e02ff */
.L_x_124:
[----:B------:R-:W-:Y:S05]  /*3e50*/  BSYNC B1 ;  /* 0x0000000000017941 */ /* 0x000fea0003800000 */
.L_x_123:
        /* <DEDUP_REMOVED lines=12> */
.L_x_126:
[----:B------:R-:W-:Y:S05]  /*3f20*/  BSYNC B1 ;  /* 0x0000000000017941 */ /* 0x000fea0003800000 */
.L_x_125:
[----:B------:R-:W-:Y:S01]  /*3f30*/  @!P4 IMAD R165, R165, R23, R224 ;  /* 0x00000017a5a5c224 */ /* 0x000fe200078e02e0 */
[----:B------:R-:W-:Y:S04]  /*3f40*/  BSSY B1, `(.L_x_127) ;  /* 0x0000006000017945 */ /* 0x000fe80003800000 */
[----:B------:R0:W-:Y:S01]  /*3f50*/  @!P4 STG.E.U8 desc[UR36][R220.64+0x59], R165 ;  /* 0x000059a5dc00c986 */ /* 0x0001e2000c101124 */
[----:B------:R-:W-:Y:S05]  /*3f60*/  @P3 BRA `(.L_x_128) ;  /* 0x00000000000c3947 */ /* 0x000fea0003800000 */
[----:B------:R-:W2:Y:S02]  /*3f70*/  LDG.E.U8 R216, desc[UR36][R222.64+0x58] ;  /* 0x00005824ded87981 */ /* 0x000ea4000c1e1100 */
[----:B--2---:R-:W-:-:S05]  /*3f80*/  PRMT R123, R216, 0x8880, RZ ;  /* 0x00008880d87b7816 */ /* 0x004fca00000000ff */
[----:B------:R-:W-:-:S07]  /*3f90*/  IMAD R224, R123, R22, RZ ;  /* 0x000000167be07224 */ /* 0x000fce00078e02ff */
.L_x_128:
[----:B------:R-:W-:Y:S05]  /*3fa0*/  BSYNC B1 ;  /* 0x0000000000017941 */ /* 0x000fea0003800000 */
.L_x_127:
[----:B--2---:R-:W-:Y:S01]  /*3fb0*/  @!P3 IMAD R123, R166, R23, R224 ;  /* 0x00000017a67bb224 */ /* 0x004fe200078e02e0 */
[----:B------:R-:W-:Y:S04]  /*3fc0*/  BSSY B1, `(.L_x_129) ;  /* 0x0000006000017945 */ /* 0x000fe80003800000 */
[----:B------:R2:W-:Y:S01]  /*3fd0*/  @!P3 STG.E.U8 desc[UR36][R20.64+0x58], R123 ;  /* 0x0000587b1400b986 */ /* 0x0005e2000c101124 */
[----:B------:R-:W-:Y:S05]  /*3fe0*/  @P5 BRA `(.L_x_130) ;  /* 0x00000000000c5947 */ /* 0x000fea0003800000 */
[----:B------:R-:W2:Y:S02]  /*3ff0*/  LDG.E.U8 R216, desc[UR36][R222.64+0x59] ;  /* 0x00005924ded87981 */ /* 0x000ea4000c1e1100 */
[----:B--2---:R-:W-:-:S05]  /*4000*/  PRMT R123, R216, 0x8880, RZ ;  /* 0x00008880d87b7816 */ /* 0x004fca00000000ff */
[----:B------:R-:W-:-:S07]  /*4010*/  IMAD R224, R123, R22, RZ ;  /* 0x000000167be07224 */ /* 0x000fce00078e02ff */
.L_x_130:
[----:B------:R-:W-:Y:S05]  /*4020*/  BSYNC B1 ;  /* 0x0000000000017941 */ /* 0x000fea0003800000 */
.L_x_129:
[----:B------:R-:W-:Y:S01]  /*4030*/  @!P5 IMAD R167, R167, R23, R224 ;  /* 0x00000017a7a7d224 */ /* 0x000fe200078e02e0 */
[----:B------:R-:W-:Y:S04]  /*4040*/  BSSY B1, `(.L_x_131) ;  /* 0x0000006000017945 */ /* 0x000fe80003800000 */
[----:B------:R0:W-:Y:S01]  /*4050*/  @!P5 STG.E.U8 desc[UR36][R20.64+0x59], R167 ;  /* 0x000059a71400d986 */ /* 0x0001e2000c101124 */
[----:B------:R-:W-:Y:S05]  /*4060*/  @P6 BRA `(.L_x_132) ;  /* 0x00000000000c6947 */ /* 0x000fea0003800000 */
[----:B------:R-:W2:Y:S02]  /*4070*/  LDG.E.U8 R216, desc[UR36][R4.64+0x60] ;  /* 0x0000602404d87981 */ /* 0x000ea4000c1e1100 */
[----:B--2---:R-:W-:-:S05]  /*4080*/  PRMT R123, R216, 0x8880, RZ ;  /* 0x00008880d87b7816 */ /* 0x004fca00000000ff */
[----:B------:R-:W-:-:S07]  /*4090*/  IMAD R224, R123, R22, RZ ;  /* 0x000000167be07224 */ /* 0x000fce00078e02ff */
.L_x_132:
[----:B------:R-:W-:Y:S05]  /*40a0*/  BSYNC B1 ;  /* 0x0000000000017941 */ /* 0x000fea0003800000 */
.L_x_131:
[----:B--2---:R-:W-:Y:S01]  /*40b0*/  @!P6 IMAD R123, R168, R23, R224 ;  /* 0x00000017a87be224 */ /* 0x004fe200078e02e0 */
[----:B------:R-:W-:Y:S04]  /*40c0*/  BSSY B1, `(.L_x_133) ;  /* 0x0000006000017945 */ /* 0x000fe80003800000 */
[----:B------:R2:W-:Y:S01]  /*40d0*/  @!P6 STG.E.U8 desc[UR36][R220.64+0x60], R123 ;  /* 0x0000607bdc00e986 */ /* 0x0005e2000c101124 */
[----:B------:R-:W-:Y:S05]  /*40e0*/  @P1 BRA `(.L_x_134) ;  /* 0x00000000000c1947 */ /* 0x000fea0003800000 */
[----:B------:R-:W2:Y:S02]  /*40f0*/  LDG.E.U8 R216, desc[UR36][R4.64+0x61] ;  /* 0x0000612404d87981 */ /* 0x000ea4000c1e1100 */
[----:B--2---:R-:W-:-:S05]  /*4100*/  PRMT R123, R216, 0x8880, RZ ;  /* 0x00008880d87b7816 */ /* 0x004fca00000000ff */
[----:B------:R-:W-:-:S07]  /*4110*/  IMAD R224, R123, R22, RZ ;  /* 0x000000167be07224 */ /* 0x000fce00078e02ff */
.L_x_134:
[----:B------:R-:W-:Y:S05]  /*4120*/  BSYNC B1 ;  /* 0x0000000000017941 */ /* 0x000fea0003800000 */
.L_x_133:
        /* <DEDUP_REMOVED lines=12> */
.L_x_136:
[----:B------:R-:W-:Y:S05]  /*41f0*/  BSYNC B1 ;  /* 0x0000000000017941 */ /* 0x000fea0003800000 */
.L_x_135:
[----:B--2---:R-:W-:Y:S01]  /*4200*/  @!P4 IMAD R123, R170, R23, R224 ;  /* 0x00000017aa7bc224 */ /* 0x004fe200078e02e0 */
[----:B------:R-:W-:Y:S04]  /*4210*/  BSSY B1, `(.L_x_137) ;  /* 0x0000006000017945 */ /* 0x000fe80003800000 */
[----:B------:R2:W-:Y:S01]  /*4220*/  @!P4 STG.E.U8 desc[UR36][R20.64+0x60], R123 ;  /* 0x0000607b1400c986 */ /* 0x0005e2000c101124 */
[----:B------:R-:W-:Y:S05]  /*4230*/  @P3 BRA `(.L_x_138) ;  /* 0x00000000000c3947 */ /* 0x000fea0003800000 */
[----:B------:R-:W2:Y:S02]  /*4240*/  LDG.E.U8 R216, desc[UR36][R222.64+0x61] ;  /* 0x00006124ded87981 */ /* 0x000ea4000c1e1100 */
[----:B--2---:R-:W-:-:S05]  /*4250*/  PRMT R123, R216, 0x8880, RZ ;  /* 0x00008880d87b7816 */ /* 0x004fca00000000ff */
[----:B------:R-:W-:-:S07]  /*4260*/  IMAD R224, R123, R22, RZ ;  /* 0x000000167be07224 */ /* 0x000fce00078e02ff */
.L_x_138:
[----:B------:R-:W-:Y:S05]  /*4270*/  BSYNC B1 ;  /* 0x0000000000017941 */ /* 0x000fea0003800000 */
.L_x_137:
[----:B------:R-:W-:Y:S01]  /*4280*/  @!P3 IMAD R171, R171, R23, R224 ;  /* 0x00000017ababb224 */ /* 0x000fe200078e02e0 */
[----:B------:R-:W-:Y:S04]  /*4290*/  BSSY B1, `(.L_x_139) ;  /* 0x0000006000017945 */ /* 0x000fe80003800000 */
[----:B------:R0:W-:Y:S01]  /*42a0*/  @!P3 STG.E.U8 desc[UR36][R20.64+0x61], R171 ;  /* 0x000061ab1400b986 */ /* 0x0001e2000c101124 */
[----:B------:R-:W-:Y:S05]  /*42b0*/  @P5 BRA `(.L_x_140) ;  /* 0x00000000000c5947 */ /* 0x000fea0003800000 */
[----:B------:R-:W2:Y:S02]  /*42c0*/  LDG.E.U8 R216, desc[UR36][R4.64+0x68] ;  /* 0x0000682404d87981 */ /* 0x000ea4000c1e1100 */
[----:B--2---:R-:W-:-:S05]  /*42d0*/  PRMT R123, R216, 0x8880, RZ ;  /* 0x00008880d87b7816 */ /* 0x004fca00000000ff */
[----:B------:R-:W-:-:S07]  /*42e0*/  IMAD R224, R123, R22, RZ ;  /* 0x000000167be07224 */ /* 0x000fce00078e02ff */
.L_x_140:
[----:B------:R-:W-:Y:S05]  /*42f0*/  BSYNC B1 ;  /* 0x0000000000017941 */ /* 0x000fea0003800000 */
.L_x_139:
[----:B--2---:R-:W-:Y:S01]  /*4300*/  @!P5 IMAD R123, R172, R23, R224 ;  /* 0x00000017ac7bd224 */ /* 0x004fe200078e02e0 */
[----:B------:R-:W-:Y:S04]  /*4310*/  BSSY B1, `(.L_x_141) ;  /* 0x0000006000017945 */ /* 0x000fe80003800000 */
[----:B------:R2:W-:Y:S01]  /*4320*/  @!P5 STG.E.U8 desc[UR36][R220.64+0x68], R123 ;  /* 0x0000687bdc00d986 */ /* 0x0005e2000c101124 */
[----:B------:R-:W-:Y:S05]  /*4330*/  @P6 BRA `(.L_x_142) ;  /* 0x00000000000c6947 */ /* 0x000fea0003800000 */
[----:B------:R-:W2:Y:S02]  /*4340*/  LDG.E.U8 R216, desc[UR36][R4.64+0x69] ;  /* 0x0000692404d87981 */ /* 0x000ea4000c1e1100 */
[----:B--2---:R-:W-:-:S05]  /*4350*/  PRMT R123, R216, 0x8880, RZ ;  /* 0x00008880d87b7816 */ /* 0x004fca00000000ff */
[----:B------:R-:W-:-:S07]  /*4360*/  IMAD R224, R123, R22, RZ ;  /* 0x000000167be07224 */ /* 0x000fce00078e02ff */
.L_x_142:
[----:B------:R-:W-:Y:S05]  /*4370*/  BSYNC B1 ;  /* 0x0000000000017941 */ /* 0x000fea0003800000 */
.L_x_141:
[----:B------:R-:W-:Y:S01]  /*4380*/  @!P6 IMAD R173, R173, R23, R224 ;  /* 0x00000017adade224 */ /* 0x000fe200078e02e0 */
[----:B------:R-:W-:Y:S04]  /*4390*/  BSSY B1, `(.L_x_143) ;  /* 0x0000006000017945 */ /* 0x000fe80003800000 */
[----:B------:R0:W-:Y:S01]  /*43a0*/  @!P6 STG.E.U8 desc[UR36][R220.64+0x69], R173 ;  /* 0x000069addc00e986 */ /* 0x0001e2000c101124 */
[----:B------:R-:W-:Y:S05]  /*43b0*/  @P1 BRA `(.L_x_144) ;  /* 0x00000000000c1947 */ /* 0x000fea0003800000 */
[----:B------:R-:W2:Y:S02]  /*43c0*/  LDG.E.U8 R216, desc[UR36][R222.64+0x68] ;  /* 0x00006824ded87981 */ /* 0x000ea4000c1e1100 */
[----:B--2---:R-:W-:-:S05]  /*43d0*/  PRMT R123, R216, 0x8880, RZ ;  /* 0x00008880d87b7816 */ /* 0x004fca00000000ff */
[----:B------:R-:W-:-:S07]  /*43e0*/  IMAD R224, R123, R22, RZ ;  /* 0x000000167be07224 */ /* 0x000fce00078e02ff */
.L_x_144:
[----:B------:R-:W-:Y:S05]  /*43f0*/  BSYNC B1 ;  /* 0x0000000000017941 */ /* 0x000fea0003800000 */
.L_x_143:
        /* <DEDUP_REMOVED lines=12> */
.L_x_146:
[----:B------:R-:W-:Y:S05]  /*44c0*/  BSYNC B1 ;  /* 0x0000000000017941 */ /* 0x000fea0003800000 */
.L_x_145:
[----:B------:R-:W-:Y:S01]  /*44d0*/  @!P4 IMAD R175, R175, R23, R224 ;  /* 0x00000017afafc224 */ /* 0x000fe200078e02e0 */
[----:B------:R-:W-:Y:S04]  /*44e0*/  BSSY B1, `(.L_x_147) ;  /* 0x0000006000017945 */ /* 0x000fe80003800000 */
[----:B------:R0:W-:Y:S01]  /*44f0*/  @!P4 STG.E.U8 desc[UR36][R20.64+0x69], R175 ;  /* 0x000069af1400c986 */ /* 0x0001e2000c101124 */
[----:B------:R-:W-:Y:S05]  /*4500*/  @P3 BRA `(.L_x_148) ;  /* 0x00000000000c3947 */ /* 0x000fea0003800000 */
[----:B------:R-:W2:Y:S02]  /*4510*/  LDG.E.U8 R216, desc[UR36][R4.64+0x70] ;  /* 0x0000702404d87981 */ /* 0x000ea4000c1e1100 */
[----:B--2---:R-:W-:-:S05]  /*4520*/  PRMT R123, R216, 0x8880, RZ ;  /* 0x00008880d87b7816 */ /* 0x004fca00000000ff */
[----:B------:R-:W-:-:S07]  /*4530*/  IMAD R224, R123, R22, RZ ;  /* 0x000000167be07224 */ /* 0x000fce00078e02ff */
.L_x_148:
[----:B------:R-:W-:Y:S05]  /*4540*/  BSYNC B1 ;  /* 0x0000000000017941 */ /* 0x000fea0003800000 */
.L_x_147:
[----:B--2---:R-:W-:Y:S01]  /*4550*/  @!P3 IMAD R123, R176, R23, R224 ;  /* 0x00000017b07bb224 */ /* 0x004fe200078e02e0 */
[----:B------:R-:W-:Y:S04]  /*4560*/  BSSY B1, `(.L_x_149) ;  /* 0x0000006000017945 */ /* 0x000fe80003800000 */
[----:B------:R2:W-:Y:S01]  /*4570*/  @!P3 STG.E.U8 desc[UR36][R220.64+0x70], R123 ;  /* 0x0000707bdc00b986 */ /* 0x0005e2000c101124 */
[----:B------:R-:W-:Y:S05]  /*4580*/  @P5 BRA `(.L_x_150) ;  /* 0x00000000000c5947 */ /* 0x000fea0003800000 */
[----:B------:R-:W2:Y:S02]  /*4590*/  LDG.E.U8 R216, desc[UR36][R4.64+0x71] ;  /* 0x0000712404d87981 */ /* 0x000ea4000c1e1100 */
[----:B--2---:R-:W-:-:S05]  /*45a0*/  PRMT R123, R216, 0x8880, RZ ;  /* 0x00008880d87b7816 */ /* 0x004fca00000000ff */
[----:B------:R-:W-:-:S07]  /*45b0*/  IMAD R224, R123, R22, RZ ;  /* 0x000000167be07224 */ /* 0x000fce00078e02ff */
.L_x_150:
[----:B------:R-:W-:Y:S05]  /*45c0*/  BSYNC B1 ;  /* 0x0000000000017941 */ /* 0x000fea0003800000 */
.L_x_149:
[----:B------:R-:W-:Y:S01]  /*45d0*/  @!P5 IMAD R177, R177, R23, R224 ;  /* 0x00000017b1b1d224 */ /* 0x000fe200078e02e0 */
[----:B------:R-:W-:Y:S04]  /*45e0*/  BSSY B1, `(.L_x_151) ;  /* 0x0000006000017945 */ /* 0x000fe80003800000 */
[----:B------:R0:W-:Y:S01]  /*45f0*/  @!P5 STG.E.U8 desc[UR36][R220.64+0x71], R177 ;  /* 0x000071b1dc00d986 */ /* 0x0001e2000c101124 */
[----:B------:R-:W-:Y:S05]  /*4600*/  @P6 BRA `(.L_x_152) ;  /* 0x00000000000c6947 */ /* 0x000fea0003800000 */
[----:B------:R-:W2:Y:S02]  /*4610*/  LDG.E.U8 R216, desc[UR36][R222.64+0x70] ;  /* 0x00007024ded87981 */ /* 0x000ea4000c1e1100 */
[----:B--2---:R-:W-:-:S05]  /*4620*/  PRMT R123, R216, 0x8880, RZ ;  /* 0x00008880d87b7816 */ /* 0x004fca00000000ff */
[----:B------:R-:W-:-:S07]  /*4630*/  IMAD R224, R123, R22, RZ ;  /* 0x000000167be07224 */ /* 0x000fce00078e02ff */
.L_x_152:
[----:B------:R-:W-:Y:S05]  /*4640*/  BSYNC B1 ;  /* 0x0000000000017941 */ /* 0x000fea0003800000 */
.L_x_151:
[----:B--2---:R-:W-:Y:S01]  /*4650*/  @!P6 IMAD R123, R178, R23, R224 ;  /* 0x00000017b27be224 */ /* 0x004fe200078e02e0 */
[----:B------:R-:W-:Y:S04]  /*4660*/  BSSY B1, `(.L_x_153) ;  /* 0x0000006000017945 */ /* 0x000fe80003800000 */
[----:B------:R2:W-:Y:S01]  /*4670*/  @!P6 STG.E.U8 desc[UR36][R20.64+0x70], R123 ;  /* 0x0000707b1400e986 */ /* 0x0005e2000c101124 */
[----:B------:R-:W-:Y:S05]  /*4680*/  @P1 BRA `(.L_x_154) ;  /* 0x00000000000c1947 */ /* 0x000fea0003800000 */
[----:B------:R-:W2:Y:S02]  /*4690*/  LDG.E.U8 R216, desc[UR36][R222.64+0x71] ;  /* 0x00007124ded87981 */ /* 0x000ea4000c1e1100 */
[----:B--2---:R-:W-:-:S05]  /*46a0*/  PRMT R123, R216, 0x8880, RZ ;  /* 0x00008880d87b7816 */ /* 0x004fca00000000ff */
[----:B------:R-:W-:-:S07]  /*46b0*/  IMAD R224, R123, R22, RZ ;  /* 0x000000167be07224 */ /* 0x000fce00078e02ff */
.L_x_154:
[----:B------:R-:W-:Y:S05]  /*46c0*/  BSYNC B1 ;  /* 0x0000000000017941 */ /* 0x000fea0003800000 */
.L_x_153:
        /* <DEDUP_REMOVED lines=12> */
.L_x_156:
[----:B------:R-:W-:Y:S05]  /*4790*/  BSYNC B1 ;  /* 0x0000000000017941 */ /* 0x000fea0003800000 */
.L_x_155:
[----:B--2---:R-:W-:Y:S01]  /*47a0*/  @!P4 IMAD R123, R180, R23, R224 ;  /* 0x00000017b47bc224 */ /* 0x004fe200078e02e0 */
[----:B------:R-:W-:Y:S04]  /*47b0*/  BSSY B1, `(.L_x_157) ;  /* 0x0000006000017945 */ /* 0x000fe80003800000 */
[----:B------:R2:W-:Y:S01]  /*47c0*/  @!P4 STG.E.U8 desc[UR36][R220.64+0x78], R123 ;  /* 0x0000787bdc00c986 */ /* 0x0005e2000c101124 */
[----:B------:R-:W-:Y:S05]  /*47d0*/  @P3 BRA `(.L_x_158) ;  /* 0x00000000000c3947 */ /* 0x000fea0003800000 */
[----:B------:R-:W2:Y:S02]  /*47e0*/  LDG.E.U8 R216, desc[UR36][R4.64+0x79] ;  /* 0x0000792404d87981 */ /* 0x000ea4000c1e1100 */
[----:B--2---:R-:W-:-:S05]  /*47f0*/  PRMT R123, R216, 0x8880, RZ ;  /* 0x00008880d87b7816 */ /* 0x004fca00000000ff */
[----:B------:R-:W-:-:S07]  /*4800*/  IMAD R224, R123, R22, RZ ;  /* 0x000000167be07224 */ /* 0x000fce00078e02ff */
.L_x_158:
[----:B------:R-:W-:Y:S05]  /*4810*/  BSYNC B1 ;  /* 0x0000000000017941 */ /* 0x000fea0003800000 */
.L_x_157:
[----:B------:R-:W-:Y:S01]  /*4820*/  @!P3 IMAD R181, R181, R23, R224 ;  /* 0x00000017b5b5b224 */ /* 0x000fe200078e02e0 */
[----:B------:R-:W-:Y:S04]  /*4830*/  BSSY B1, `(.L_x_159) ;  /* 0x0000006000017945 */ /* 0x000fe80003800000 */
[----:B------:R0:W-:Y:S01]  /*4840*/  @!P3 STG.E.U8 desc[UR36][R220.64+0x79], R181 ;  /* 0x000079b5dc00b986 */ /* 0x0001e2000c101124 */
[----:B------:R-:W-:Y:S05]  /*4850*/  @P5 BRA `(.L_x_160) ;  /* 0x00000000000c5947 */ /* 0x000fea0003800000 */
[----:B------:R-:W2:Y:S02]  /*4860*/  LDG.E.U8 R216, desc[UR36][R222.64+0x78] ;  /* 0x00007824ded87981 */ /* 0x000ea4000c1e1100 */
[----:B--2---:R-:W-:-:S05]  /*4870*/  PRMT R123, R216, 0x8880, RZ ;  /* 0x00008880d87b7816 */ /* 0x004fca00000000ff */
[----:B------:R-:W-:-:S07]  /*4880*/  IMAD R224, R123, R22, RZ ;  /* 0x000000167be07224 */ /* 0x000fce00078e02ff */
.L_x_160:
[----:B------:R-:W-:Y:S05]  /*4890*/  BSYNC B1 ;  /* 0x0000000000017941 */ /* 0x000fea0003800000 */
.L_x_159:
[----:B--2---:R-:W-:Y:S01]  /*48a0*/  @!P5 IMAD R123, R182, R23, R224 ;  /* 0x00000017b67bd224 */ /* 0x004fe200078e02e0 */
[----:B------:R-:W-:Y:S04]  /*48b0*/  BSSY B1, `(.L_x_161) ;  /* 0x0000006000017945 */ /* 0x000fe80003800000 */
[----:B------:R2:W-:Y:S01]  /*48c0*/  @!P5 STG.E.U8 desc[UR36][R20.64+0x78], R123 ;  /* 0x0000787b1400d986 */ /* 0x0005e2000c101124 */
[----:B------:R-:W-:Y:S05]  /*48d0*/  @P6 BRA `(.L_x_162) ;  /* 0x00000000000c6947 */ /* 0x000fea0003800000 */
[----:B------:R-:W2:Y:S02]  /*48e0*/  LDG.E.U8 R216, desc[UR36][R222.64+0x79] ;  /* 0x00007924ded87981 */ /* 0x000ea4000c1e1100 */
[----:B--2---:R-:W-:-:S05]  /*48f0*/  PRMT R123, R216, 0x8880, RZ ;  /* 0x00008880d87b7816 */ /* 0x004fca00000000ff */
[----:B------:R-:W-:-:S07]  /*4900*/  IMAD R224, R123, R22, RZ ;  /* 0x000000167be07224 */ /* 0x000fce00078e02ff */
.L_x_162:
[----:B------:R-:W-:Y:S05]  /*4910*/  BSYNC B1 ;  /* 0x0000000000017941 */ /* 0x000fea0003800000 */
.L_x_161:
[----:B------:R-:W-:Y:S01]  /*4920*/  @!P6 IMAD R183, R183, R23, R224 ;  /* 0x00000017b7b7e224 */ /* 0x000fe200078e02e0 */
[----:B------:R-:W-:Y:S04]  /*4930*/  BSSY B1, `(.L_x_163) ;  /* 0x0000006000017945 */ /* 0x000fe80003800000 */
[----:B------:R0:W-:Y:S01]  /*4940*/  @!P6 STG.E.U8 desc[UR36][R20.64+0x79], R183 ;  /* 0x000079b71400e986 */ /* 0x0001e2000c101124 */
[----:B------:R-:W-:Y:S05]  /*4950*/  @P1 BRA `(.L_x_164) ;  /* 0x00000000000c1947 */ /* 0x000fea0003800000 */
[----:B------:R-:W2:Y:S02]  /*4960*/  LDG.E.U8 R216, desc[UR36][R4.64+0x80] ;  /* 0x0000802404d87981 */ /* 0x000ea4000c1e1100 */
[----:B--2---:R-:W-:-:S05]  /*4970*/  PRMT R123, R216, 0x8880, RZ ;  /* 0x00008880d87b7816 */ /* 0x004fca00000000ff */
[----:B------:R-:W-:-:S07]  /*4980*/  IMAD R224, R123, R22, RZ ;  /* 0x000000167be07224 */ /* 0x000fce00078e02ff */
.L_x_164:
[----:B------:R-:W-:Y:S05]  /*4990*/  BSYNC B1 ;  /* 0x0000000000017941 */ /* 0x000fea0003800000 */
.L_x_163:
        /* <DEDUP_REMOVED lines=12> */
.L_x_166:
[----:B------:R-:W-:Y:S05]  /*4a60*/  BSYNC B1 ;  /* 0x0000000000017941 */ /* 0x000fea0003800000 */
.L_x_165:
[----:B------:R-:W-:Y:S01]  /*4a70*/  @!P4 IMAD R185, R185, R23, R224 ;  /* 0x00000017b9b9c224 */ /* 0x000fe200078e02e0 */
[----:B------:R-:W-:Y:S04]  /*4a80*/  BSSY B1, `(.L_x_167) ;  /* 0x0000006000017945 */ /* 0x000fe80003800000 */
[----:B------:R0:W-:Y:S01]  /*4a90*/  @!P4 STG.E.U8 desc[UR36][R220.64+0x81], R185 ;  /* 0x000081b9dc00c986 */ /* 0x0001e2000c101124 */
[----:B------:R-:W-:Y:S05]  /*4aa0*/  @P3 BRA `(.L_x_168) ;  /* 0x00000000000c3947 */ /* 0x000fea0003800000 */
[----:B------:R-:W2:Y:S02]  /*4ab0*/  LDG.E.U8 R216, desc[UR36][R222.64+0x80] ;  /* 0x00008024ded87981 */ /* 0x000ea4000c1e1100 */
[----:B--2---:R-:W-:-:S05]  /*4ac0*/  PRMT R123, R216, 0x8880, RZ ;  /* 0x00008880d87b7816 */ /* 0x004fca00000000ff */
[----:B------:R-:W-:-:S07]  /*4ad0*/  IMAD R224, R123, R22, RZ ;  /* 0x000000167be07224 */ /* 0x000fce00078e02ff */
.L_x_168:
[----:B------:R-:W-:Y:S05]  /*4ae0*/  BSYNC B1 ;  /* 0x0000000000017941 */ /* 0x000fea0003800000 */
.L_x_167:
[----:B--2---:R-:W-:Y:S01]  /*4af0*/  @!P3 IMAD R123, R186, R23, R224 ;  /* 0x00000017ba7bb224 */ /* 0x004fe200078e02e0 */
[----:B------:R-:W-:Y:S04]  /*4b00*/  BSSY B1, `(.L_x_169) ;  /* 0x0000006000017945 */ /* 0x000fe80003800000 */
[----:B------:R2:W-:Y:S01]  /*4b10*/  @!P3 STG.E.U8 desc[UR36][R20.64+0x80], R123 ;  /* 0x0000807b1400b986 */ /* 0x0005e2000c101124 */
[----:B------:R-:W-:Y:S05]  /*4b20*/  @P5 BRA `(.L_x_170) ;  /* 0x00000000000c5947 */ /* 0x000fea0003800000 */
[----:B------:R-:W2:Y:S02]  /*4b30*/  LDG.E.U8 R216, desc[UR36][R222.64+0x81] ;  /* 0x00008124ded87981 */ /* 0x000ea4000c1e1100 */
[----:B--2---:R-:W-:-:S05]  /*4b40*/  PRMT R123, R216, 0x8880, RZ ;  /* 0x00008880d87b7816 */ /* 0x004fca00000000ff */
[----:B------:R-:W-:-:S07]  /*4b50*/  IMAD R224, R123, R22, RZ ;  /* 0x000000167be07224 */ /* 0x000fce00078e02ff */
.L_x_170:
[----:B------:R-:W-:Y:S05]  /*4b60*/  BSYNC B1 ;  /* 0x0000000000017941 */ /* 0x000fea0003800000 */
.L_x_169:
[----:B------:R-:W-:Y:S01]  /*4b70*/  @!P5 IMAD R187, R187, R23, R224 ;  /* 0x00000017bbbbd224 */ /* 0x000fe200078e02e0 */
[----:B------:R-:W-:Y:S04]  /*4b80*/  BSSY B1, `(.L_x_171) ;  /* 0x0000006000017945 */ /* 0x000fe80003800000 */
[----:B------:R0:W-:Y:S01]  /*4b90*/  @!P5 STG.E.U8 desc[UR36][R20.64+0x81], R187 ;  /* 0x000081bb1400d986 */ /* 0x0001e2000c101124 */
[----:B------:R-:W-:Y:S05]  /*4ba0*/  @P6 BRA `(.L_x_172) ;  /* 0x00000000000c6947 */ /* 0x000fea0003800000 */
[----:B------:R-:W2:Y:S02]  /*4bb0*/  LDG.E.U8 R216, desc[UR36][R4.64+0x88] ;  /* 0x0000882404d87981 */ /* 0x000ea4000c1e1100 */
[----:B--2---:R-:W-:-:S05]  /*4bc0*/  PRMT R123, R216, 0x8880, RZ ;  /* 0x00008880d87b7816 */ /* 0x004fca00000000ff */
[----:B------:R-:W-:-:S07]  /*4bd0*/  IMAD R224, R123, R22, RZ ;  /* 0x000000167be07224 */ /* 0x000fce00078e02ff */
.L_x_172:
[----:B------:R-:W-:Y:S05]  /*4be0*/  BSYNC B1 ;  /* 0x0000000000017941 */ /* 0x000fea0003800000 */
.L_x_171:
[----:B--2---:R-:W-:Y:S01]  /*4bf0*/  @!P6 IMAD R123, R188, R23, R224 ;  /* 0x00000017bc7be224 */ /* 0x004fe200078e02e0 */
[----:B------:R-:W-:Y:S04]  /*4c00*/  BSSY B1, `(.L_x_173) ;  /* 0x0000006000017945 */ /* 0x000fe80003800000 */
[----:B------:R2:W-:Y:S01]  /*4c10*/  @!P6 STG.E.U8 desc[UR36][R220.64+0x88], R123 ;  /* 0x0000887bdc00e986 */ /* 0x0005e2000c101124 */
[----:B------:R-:W-:Y:S05]  /*4c20*/  @P1 BRA `(.L_x_174) ;  /* 0x00000000000c1947 */ /* 0x000fea0003800000 */
[----:B------:R-:W2:Y:S02]  /*4c30*/  LDG.E.U8 R216, desc[UR36][R4.64+0x89] ;  /* 0x0000892404d87981 */ /* 0x000ea4000c1e1100 */
[----:B--2---:R-:W-:-:S05]  /*4c40*/  PRMT R123, R216, 0x8880, RZ ;  /* 0x00008880d87b7816 */ /* 0x004fca00000000ff */
[----:B------:R-:W-:-:S07]  /*4c50*/  IMAD R224, R123, R22, RZ ;  /* 0x000000167be07224 */ /* 0x000fce00078e02ff */
.L_x_174:
[----:B------:R-:W-:Y:S05]  /*4c60*/  BSYNC B1 ;  /* 0x0000000000017941 */ /* 0x000fea0003800000 */
.L_x_173:
        /* <DEDUP_REMOVED lines=12> */
.L_x_176:
[----:B------:R-:W-:Y:S05]  /*4d30*/  BSYNC B1 ;  /* 0x0000000000017941 */ /* 0x000fea0003800000 */
.L_x_175:
[----:B--2---:R-:W-:Y:S01]  /*4d40*/  @!P4 IMAD R123, R190, R23, R224 ;  /* 0x00000017be7bc224 */ /* 0x004fe200078e02e0 */
[----:B------:R-:W-:Y:S04]  /*4d50*/  BSSY B1, `(.L_x_177) ;  /* 0x0000006000017945 */ /* 0x000fe80003800000 */
[----:B------:R2:W-:Y:S01]  /*4d60*/  @!P4 STG.E.U8 desc[UR36][R20.64+0x88], R123 ;  /* 0x0000887b1400c986 */ /* 0x0005e2000c101124 */
[----:B------:R-:W-:Y:S05]  /*4d70*/  @P3 BRA `(.L_x_178) ;  /* 0x00000000000c3947 */ /* 0x000fea0003800000 */
[----:B------:R-:W2:Y:S02]  /*4d80*/  LDG.E.U8 R216, desc[UR36][R222.64+0x89] ;  /* 0x00008924ded87981 */ /* 0x000ea4000c1e1100 */
[----:B--2---:R-:W-:-:S05]  /*4d90*/  PRMT R123, R216, 0x8880, RZ ;  /* 0x00008880d87b7816 */ /* 0x004fca00000000ff */
[----:B------:R-:W-:-:S07]  /*4da0*/  IMAD R224, R123, R22, RZ ;  /* 0x000000167be07224 */ /* 0x000fce00078e02ff */
.L_x_178:
[----:B------:R-:W-:Y:S05]  /*4db0*/  BSYNC B1 ;  /* 0x0000000000017941 */ /* 0x000fea0003800000 */
.L_x_177:
[----:B------:R-:W-:Y:S01]  /*4dc0*/  @!P3 IMAD R191, R191, R23, R224 ;  /* 0x00000017bfbfb224 */ /* 0x000fe200078e02e0 */
[----:B------:R-:W-:Y:S04]  /*4dd0*/  BSSY B1, `(.L_x_179) ;  /* 0x0000006000017945 */ /* 0x000fe80003800000 */
[----:B------:R0:W-:Y:S01]  /*4de0*/  @!P3 STG.E.U8 desc[UR36][R20.64+0x89], R191 ;  /* 0x000089bf1400b986 */ /* 0x0001e2000c101124 */
[----:B------:R-:W-:Y:S05]  /*4df0*/  @P5 BRA `(.L_x_180) ;  /* 0x00000000000c5947 */ /* 0x000fea0003800000 */
[----:B------:R-:W2:Y:S02]  /*4e00*/  LDG.E.U8 R216, desc[UR36][R4.64+0x90] ;  /* 0x0000902404d87981 */ /* 0x000ea4000c1e1100 */
[----:B--2---:R-:W-:-:S05]  /*4e10*/  PRMT R123, R216, 0x8880, RZ ;  /* 0x00008880d87b7816 */ /* 0x004fca00000000ff */
[----:B------:R-:W-:-:S07]  /*4e20*/  IMAD R224, R123, R22, RZ ;  /* 0x000000167be07224 */ /* 0x000fce00078e02ff */
.L_x_180:
[----:B------:R-:W-:Y:S05]  /*4e30*/  BSYNC B1 ;  /* 0x0000000000017941 */ /* 0x000fea0003800000 */
.L_x_179:
[----:B--2---:R-:W-:Y:S01]  /*4e40*/  @!P5 IMAD R123, R192, R23, R224 ;  /* 0x00000017c07bd224 */ /* 0x004fe200078e02e0 */
[----:B------:R-:W-:Y:S04]  /*4e50*/  BSSY B1, `(.L_x_181) ;  /* 0x0000006000017945 */ /* 0x000fe80003800000 */
[----:B------:R2:W-:Y:S01]  /*4e60*/  @!P5 STG.E.U8 desc[UR36][R220.64+0x90], R123 ;  /* 0x0000907bdc00d986 */ /* 0x0005e2000c101124 */
[----:B------:R-:W-:Y:S05]  /*4e70*/  @P6 BRA `(.L_x_182) ;  /* 0x00000000000c6947 */ /* 0x000fea0003800000 */
[----:B------:R-:W2:Y:S02]  /*4e80*/  LDG.E.U8 R216, desc[UR36][R4.64+0x91] ;  /* 0x0000912404d87981 */ /* 0x000ea4000c1e1100 */
[----:B--2---:R-:W-:-:S05]  /*4e90*/  PRMT R123, R216, 0x8880, RZ ;  /* 0x00008880d87b7816 */ /* 0x004fca00000000ff */
[----:B------:R-:W-:-:S07]  /*4ea0*/  IMAD R224, R123, R22, RZ ;  /* 0x000000167be07224 */ /* 0x000fce00078e02ff */
.L_x_182:
[----:B------:R-:W-:Y:S05]  /*4eb0*/  BSYNC B1 ;  /* 0x0000000000017941 */ /* 0x000fea0003800000 */
.L_x_181:
[----:B------:R-:W-:Y:S01]  /*4ec0*/  @!P6 IMAD R193, R193, R23, R224 ;  /* 0x00000017c1c1e224 */ /* 0x000fe200078e02e0 */
[----:B------:R-:W-:Y:S04]  /*4ed0*/  BSSY B1, `(.L_x_183) ;  /* 0x0000006000017945 */ /* 0x000fe80003800000 */
[----:B------:R0:W-:Y:S01]  /*4ee0*/  @!P6 STG.E.U8 desc[UR36][R220.64+0x91], R193 ;  /* 0x000091c1dc00e986 */ /* 0x0001e2000c101124 */
[----:B------:R-:W-:Y:S05]  /*4ef0*/  @P1 BRA `(.L_x_184) ;  /* 0x00000000000c1947 */ /* 0x000fea0003800000 */
[----:B------:R-:W2:Y:S02]  /*4f00*/  LDG.E.U8 R216, desc[UR36][R222.64+0x90] ;  /* 0x00009024ded87981 */ /* 0x000ea4000c1e1100 */
[----:B--2---:R-:W-:-:S05]  /*4f10*/  PRMT R123, R216, 0x8880, RZ ;  /* 0x00008880d87b7816 */ /* 0x004fca00000000ff */
[----:B------:R-:W-:-:S07]  /*4f20*/  IMAD R224, R123, R22, RZ ;  /* 0x000000167be07224 */ /* 0x000fce00078e02ff */
.L_x_184:
[----:B------:R-:W-:Y:S05]  /*4f30*/  BSYNC B1 ;  /* 0x0000000000017941 */ /* 0x000fea0003800000 */
.L_x_183:
        /* <DEDUP_REMOVED lines=12> */
.L_x_186:
[----:B------:R-:W-:Y:S05]  /*5000*/  BSYNC B1 ;  /* 0x0000000000017941 */ /* 0x000fea0003800000 */
.L_x_185:
[----:B------:R-:W-:Y:S01]  /*5010*/  @!P4 IMAD R195, R195, R23, R224 ;  /* 0x00000017c3c3c224 */ /* 0x000fe200078e02e0 */
[----:B------:R-:W-:Y:S04]  /*5020*/  BSSY B1, `(.L_x_187) ;  /* 0x0000006000017945 */ /* 0x000fe80003800000 */
[----:B------:R0:W-:Y:S01]  /*5030*/  @!P4 STG.E.U8 desc[UR36][R20.64+0x91], R195 ;  /* 0x000091c31400c986 */ /* 0x0001e2000c101124 */
[----:B------:R-:W-:Y:S05]  /*5040*/  @P3 BRA `(.L_x_188) ;  /* 0x00000000000c3947 */ /* 0x000fea0003800000 */
[----:B------:R-:W2:Y:S02]  /*5050*/  LDG.E.U8 R216, desc[UR36][R4.64+0x98] ;  /* 0x0000982404d87981 */ /* 0x000ea4000c1e1100 */
[----:B--2---:R-:W-:-:S05]  /*5060*/  PRMT R123, R216, 0x8880, RZ ;  /* 0x00008880d87b7816 */ /* 0x004fca00000000ff */
[----:B------:R-:W-:-:S07]  /*5070*/  IMAD R224, R123, R22, RZ ;  /* 0x000000167be07224 */ /* 0x000fce00078e02ff */
.L_x_188:
[----:B------:R-:W-:Y:S05]  /*5080*/  BSYNC B1 ;  /* 0x0000000000017941 */ /* 0x000fea0003800000 */
.L_x_187:
[----:B--2---:R-:W-:Y:S01]  /*5090*/  @!P3 IMAD R123, R196, R23, R224 ;  /* 0x00000017c47bb224 */ /* 0x004fe200078e02e0 */
[----:B------:R-:W-:Y:S04]  /*50a0*/  BSSY B1, `(.L_x_189) ;  /* 0x0000006000017945 */ /* 0x000fe80003800000 */
[----:B------:R2:W-:Y:S01]  /*50b0*/  @!P3 STG.E.U8 desc[UR36][R220.64+0x98], R123 ;  /* 0x0000987bdc00b986 */ /* 0x0005e2000c101124 */
[----:B------:R-:W-:Y:S05]  /*50c0*/  @P5 BRA `(.L_x_190) ;  /* 0x00000000000c5947 */ /* 0x000fea0003800000 */
[----:B------:R-:W2:Y:S02]  /*50d0*/  LDG.E.U8 R216, desc[UR36][R4.64+0x99] ;  /* 0x0000992404d87981 */ /* 0x000ea4000c1e1100 */
[----:B--2---:R-:W-:-:S05]  /*50e0*/  PRMT R123, R216, 0x8880, RZ ;  /* 0x00008880d87b7816 */ /* 0x004fca00000000ff */
[----:B------:R-:W-:-:S07]  /*50f0*/  IMAD R224, R123, R22, RZ ;  /* 0x000000167be07224 */ /* 0x000fce00078e02ff */
.L_x_190:
[----:B------:R-:W-:Y:S05]  /*5100*/  BSYNC B1 ;  /* 0x0000000000017941 */ /* 0x000fea0003800000 */
.L_x_189:
[----:B------:R-:W-:Y:S01]  /*5110*/  @!P5 IMAD R197, R197, R23, R224 ;  /* 0x00000017c5c5d224 */ /* 0x000fe200078e02e0 */
[----:B------:R-:W-:Y:S04]  /*5120*/  BSSY B1, `(.L_x_191) ;  /* 0x0000006000017945 */ /* 0x000fe80003800000 */
[----:B------:R0:W-:Y:S01]  /*5130*/  @!P5 STG.E.U8 desc[UR36][R220.64+0x99], R197 ;  /* 0x000099c5dc00d986 */ /* 0x0001e2000c101124 */
[----:B------:R-:W-:Y:S05]  /*5140*/  @P6 BRA `(.L_x_192) ;  /* 0x00000000000c6947 */ /* 0x000fea0003800000 */
[----:B------:R-:W2:Y:S02]  /*5150*/  LDG.E.U8 R216, desc[UR36][R222.64+0x98] ;  /* 0x00009824ded87981 */ /* 0x000ea4000c1e1100 */
[----:B--2---:R-:W-:-:S05]  /*5160*/  PRMT R123, R216, 0x8880, RZ ;  /* 0x00008880d87b7816 */ /* 0x004fca00000000ff */
[----:B------:R-:W-:-:S07]  /*5170*/  IMAD R224, R123, R22, RZ ;  /* 0x000000167be07224 */ /* 0x000fce00078e02ff */
.L_x_192:
[----:B------:R-:W-:Y:S05]  /*5180*/  BSYNC B1 ;  /* 0x0000000000017941 */ /* 0x000fea0003800000 */
.L_x_191:
[----:B--2---:R-:W-:Y:S01]  /*5190*/  @!P6 IMAD R123, R198, R23, R224 ;  /* 0x00000017c67be224 */ /* 0x004fe200078e02e0 */
[----:B------:R-:W-:Y:S04]  /*51a0*/  BSSY B1, `(.L_x_193) ;  /* 0x0000006000017945 */ /* 0x000fe80003800000 */
[----:B------:R2:W-:Y:S01]  /*51b0*/  @!P6 STG.E.U8 desc[UR36][R20.64+0x98], R123 ;  /* 0x0000987b1400e986 */ /* 0x0005e2000c101124 */
[----:B------:R-:W-:Y:S05]  /*51c0*/  @P1 BRA `(.L_x_194) ;  /* 0x00000000000c1947 */ /* 0x000fea0003800000 */
[----:B------:R-:W2:Y:S02]  /*51d0*/  LDG.E.U8 R216, desc[UR36][R222.64+0x99] ;  /* 0x00009924ded87981 */ /* 0x000ea4000c1e1100 */
[----:B--2---:R-:W-:-:S05]  /*51e0*/  PRMT R123, R216, 0x8880, RZ ;  /* 0x00008880d87b7816 */ /* 0x004fca00000000ff */
[----:B------:R-:W-:-:S07]  /*51f0*/  IMAD R224, R123, R22, RZ ;  /* 0x000000167be07224 */ /* 0x000fce00078e02ff */
.L_x_194:
[----:B------:R-:W-:Y:S05]  /*5200*/  BSYNC B1 ;  /* 0x0000000000017941 */ /* 0x000fea0003800000 */
.L_x_193:
        /* <DEDUP_REMOVED lines=12> */
.L_x_196:
[----:B------:R-:W-:Y:S05]  /*52d0*/  BSYNC B1 ;  /* 0x0000000000017941 */ /* 0x000fea0003800000 */
.L_x_195:
[----:B--2---:R-:W-:Y:S01]  /*52e0*/  @!P4 IMAD R123, R200, R23, R224 ;  /* 0x00000017c87bc224 */ /* 0x004fe200078e02e0 */
[----:B------:R-:W-:Y:S04]  /*52f0*/  BSSY B1, `(.L_x_197) ;  /* 0x0000006000017945 */ /* 0x000fe80003800000 */
[----:B------:R2:W-:Y:S01]  /*5300*/  @!P4 STG.E.U8 desc[UR36][R220.64+0xa0], R123 ;  /* 0x0000a07bdc00c986 */ /* 0x0005e2000c101124 */
[----:B------:R-:W-:Y:S05]  /*5310*/  @P3 BRA `(.L_x_198) ;  /* 0x00000000000c3947 */ /* 0x000fea0003800000 */
[----:B------:R-:W2:Y:S02]  /*5320*/  LDG.E.U8 R216, desc[UR36][R4.64+0xa1] ;  /* 0x0000a12404d87981 */ /* 0x000ea4000c1e1100 */
[----:B--2---:R-:W-:-:S05]  /*5330*/  PRMT R123, R216, 0x8880, RZ ;  /* 0x00008880d87b7816 */ /* 0x004fca00000000ff */
[----:B------:R-:W-:-:S07]  /*5340*/  IMAD R224, R123, R22, RZ ;  /* 0x000000167be07224 */ /* 0x000fce00078e02ff */
.L_x_198:
[----:B------:R-:W-:Y:S05]  /*5350*/  BSYNC B1 ;  /* 0x0000000000017941 */ /* 0x000fea0003800000 */
.L_x_197:
[----:B------:R-:W-:Y:S01]  /*5360*/  @!P3 IMAD R201, R201, R23, R224 ;  /* 0x00000017c9c9b224 */ /* 0x000fe200078e02e0 */
[----:B------:R-:W-:Y:S04]  /*5370*/  BSSY B1, `(.L_x_199) ;  /* 0x0000006000017945 */ /* 0x000fe80003800000 */
[----:B------:R0:W-:Y:S01]  /*5380*/  @!P3 STG.E.U8 desc[UR36][R220.64+0xa1], R201 ;  /* 0x0000a1c9dc00b986 */ /* 0x0001e2000c101124 */
[----:B------:R-:W-:Y:S05]  /*5390*/  @P5 BRA `(.L_x_200) ;  /* 0x00000000000c5947 */ /* 0x000fea0003800000 */
[----:B------:R-:W2:Y:S02]  /*53a0*/  LDG.E.U8 R216, desc[UR36][R222.64+0xa0] ;  /* 0x0000a024ded87981 */ /* 0x000ea4000c1e1100 */
[----:B--2---:R-:W-:-:S05]  /*53b0*/  PRMT R123, R216, 0x8880, RZ ;  /* 0x00008880d87b7816 */ /* 0x004fca00000000ff */
[----:B------:R-:W-:-:S07]  /*53c0*/  IMAD R224, R123, R22, RZ ;  /* 0x000000167be07224 */ /* 0x000fce00078e02ff */
.L_x_200:
[----:B------:R-:W-:Y:S05]  /*53d0*/  BSYNC B1 ;  /* 0x0000000000017941 */ /* 0x000fea0003800000 */
.L_x_199:
[----:B--2---:R-:W-:Y:S01]  /*53e0*/  @!P5 IMAD R123, R202, R23, R224 ;  /* 0x00000017ca7bd224 */ /* 0x004fe200078e02e0 */
[----:B------:R-:W-:Y:S04]  /*53f0*/  BSSY B1, `(.L_x_201) ;  /* 0x0000006000017945 */ /* 0x000fe80003800000 */
[----:B------:R2:W-:Y:S01]  /*5400*/  @!P5 STG.E.U8 desc[UR36][R20.64+0xa0], R123 ;  /* 0x0000a07b1400d986 */ /* 0x0005e2000c101124 */
[----:B------:R-:W-:Y:S05]  /*5410*/  @P6 BRA `(.L_x_202) ;  /* 0x00000000000c6947 */ /* 0x000fea0003800000 */
[----:B------:R-:W2:Y:S02]  /*5420*/  LDG.E.U8 R216, desc[UR36][R222.64+0xa1] ;  /* 0x0000a124ded87981 */ /* 0x000ea4000c1e1100 */
[----:B--2---:R-:W-:-:S05]  /*5430*/  PRMT R123, R216, 0x8880, RZ ;  /* 0x00008880d87b7816 */ /* 0x004fca00000000ff */
[----:B------:R-:W-:-:S07]  /*5440*/  IMAD R224, R123, R22, RZ ;  /* 0x000000167be07224 */ /* 0x000fce00078e02ff */
.L_x_202:
[----:B------:R-:W-:Y:S05]  /*5450*/  BSYNC B1 ;  /* 0x0000000000017941 */ /* 0x000fea0003800000 */
.L_x_201:
[----:B------:R-:W-:Y:S01]  /*5460*/  @!P6 IMAD R203, R203, R23, R224 ;  /* 0x00000017cbcbe224 */ /* 0x000fe200078e02e0 */
[----:B------:R-:W-:Y:S04]  /*5470*/  BSSY B1, `(.L_x_203) ;  /* 0x0000006000017945 */ /* 0x000fe80003800000 */
[----:B------:R0:W-:Y:S01]  /*5480*/  @!P6 STG.E.U8 desc[UR36][R20.64+0xa1], R203 ;  /* 0x0000a1cb1400e986 */ /* 0x0001e2000c101124 */
[----:B------:R-:W-:Y:S05]  /*5490*/  @P1 BRA `(.L_x_204) ;  /* 0x00000000000c1947 */ /* 0x000fea0003800000 */
[----:B------:R-:W2:Y:S02]  /*54a0*/  LDG.E.U8 R216, desc[UR36][R4.64+0xa8] ;  /* 0x0000a82404d87981 */ /* 0x000ea4000c1e1100 */
[----:B--2---:R-:W-:-:S05]  /*54b0*/  PRMT R123, R216, 0x8880, RZ ;  /* 0x00008880d87b7816 */ /* 0x004fca00000000ff */
[----:B------:R-:W-:-:S07]  /*54c0*/  IMAD R224, R123, R22, RZ ;  /* 0x000000167be07224 */ /* 0x000fce00078e02ff */
.L_x_204:
[----:B------:R-:W-:Y:S05]  /*54d0*/  BSYNC B1 ;  /* 0x0000000000017941 */ /* 0x000fea0003800000 */
.L_x_203:
        /* <DEDUP_REMOVED lines=12> */
.L_x_206:
[----:B------:R-:W-:Y:S05]  /*55a0*/  BSYNC B1 ;  /* 0x0000000000017941 */ /* 0x000fea0003800000 */
.L_x_205:
[----:B------:R-:W-:Y:S01]  /*55b0*/  @!P5 IMAD R205, R205, R23, R224 ;  /* 0x00000017cdcdd224 */ /* 0x000fe200078e02e0 */
[----:B------:R-:W-:Y:S04]  /*55c0*/  BSSY B1, `(.L_x_207) ;  /* 0x0000006000017945 */ /* 0x000fe80003800000 */
[----:B------:R0:W-:Y:S01]  /*55d0*/  @!P5 STG.E.U8 desc[UR36][R220.64+0xa9], R205 ;  /* 0x0000a9cddc00d986 */ /* 0x0001e2000c101124 */
[----:B------:R-:W-:Y:S05]  /*55e0*/  @P3 BRA `(.L_x_208) ;  /* 0x00000000000c3947 */ /* 0x000fea0003800000 */
[----:B------:R-:W2:Y:S02]  /*55f0*/  LDG.E.U8 R216, desc[UR36][R222.64+0xa8] ;  /* 0x0000a824ded87981 */ /* 0x000ea4000c1e1100 */
[----:B--2---:R-:W-:-:S05]  /*5600*/  PRMT R123, R216, 0x8880, RZ ;  /* 0x00008880d87b7816 */ /* 0x004fca00000000ff */
[----:B------:R-:W-:-:S07]  /*5610*/  IMAD R224, R123, R22, RZ ;  /* 0x000000167be07224 */ /* 0x000fce00078e02ff */
.L_x_208:
[----:B------:R-:W-:Y:S05]  /*5620*/  BSYNC B1 ;  /* 0x0000000000017941 */ /* 0x000fea0003800000 */
.L_x_207:
[----:B--2---:R-:W-:Y:S01]  /*5630*/  @!P3 IMAD R123, R206, R23, R224 ;  /* 0x00000017ce7bb224 */ /* 0x004fe200078e02e0 */
[----:B------:R-:W-:Y:S04]  /*5640*/  BSSY B1, `(.L_x_209) ;  /* 0x0000006000017945 */ /* 0x000fe80003800000 */
[----:B------:R2:W-:Y:S01]  /*5650*/  @!P3 STG.E.U8 desc[UR36][R20.64+0xa8], R123 ;  /* 0x0000a87b1400b986 */ /* 0x0005e2000c101124 */
[----:B------:R-:W-:Y:S05]  /*5660*/  @P1 BRA `(.L_x_210) ;  /* 0x00000000000c1947 */ /* 0x000fea0003800000 */
[----:B------:R-:W2:Y:S02]  /*5670*/  LDG.E.U8 R216, desc[UR36][R222.64+0xa9] ;  /* 0x0000a924ded87981 */ /* 0x000ea4000c1e1100 */
[----:B--2---:R-:W-:-:S05]  /*5680*/  PRMT R123, R216, 0x8880, RZ ;  /* 0x00008880d87b7816 */ /* 0x004fca00000000ff */
[----:B------:R-:W-:-:S07]  /*5690*/  IMAD R224, R123, R22, RZ ;  /* 0x000000167be07224 */ /* 0x000fce00078e02ff */
.L_x_210:
[----:B------:R-:W-:Y:S05]  /*56a0*/  BSYNC B1 ;  /* 0x0000000000017941 */ /* 0x000fea0003800000 */
.L_x_209:
[----:B------:R-:W-:Y:S01]  /*56b0*/  @!P1 IMAD R207, R207, R23, R224 ;  /* 0x00000017cfcf9224 */ /* 0x000fe200078e02e0 */
[----:B------:R-:W-:Y:S04]  /*56c0*/  BSSY B1, `(.L_x_211) ;  /* 0x0000006000017945 */ /* 0x000fe80003800000 */
[----:B------:R0:W-:Y:S01]  /*56d0*/  @!P1 STG.E.U8 desc[UR36][R20.64+0xa9], R207 ;  /* 0x0000a9cf14009986 */ /* 0x0001e2000c101124 */
[----:B------:R-:W-:Y:S05]  /*56e0*/  @P6 BRA `(.L_x_212) ;  /* 0x00000000000c6947 */ /* 0x000fea0003800000 */
[----:B------:R-:W2:Y:S02]  /*56f0*/  LDG.E.U8 R216, desc[UR36][R4.64+0xb0] ;  /* 0x0000b02404d87981 */ /* 0x000ea4000c1e1100 */
[----:B--2---:R-:W-:-:S05]  /*5700*/  PRMT R123, R216, 0x8880, RZ ;  /* 0x00008880d87b7816 */ /* 0x004fca00000000ff */
[----:B------:R-:W-:-:S07]  /*5710*/  IMAD R224, R123, R22, RZ ;  /* 0x000000167be07224 */ /* 0x000fce00078e02ff */
.L_x_212:
[----:B------:R-:W-:Y:S05]  /*5720*/  BSYNC B1 ;  /* 0x0000000000017941 */ /* 0x000fea0003800000 */
.L_x_211:
[----:B--2---:R-:W-:Y:S01]  /*5730*/  @!P6 IMAD R123, R208, R23, R224 ;  /* 0x00000017d07be224 */ /* 0x004fe200078e02e0 */
[----:B------:R-:W-:Y:S04]  /*5740*/  BSSY B1, `(.L_x_213) ;  /* 0x0000006000017945 */ /* 0x000fe80003800000 */
[----:B------:R2:W-:Y:S01]  /*5750*/  @!P6 STG.E.U8 desc[UR36][R220.64+0xb0], R123 ;  /* 0x0000b07bdc00e986 */ /* 0x0005e2000c101124 */
[----:B------:R-:W-:Y:S05]  /*5760*/  @P4 BRA `(.L_x_214) ;  /* 0x00000000000c4947 */ /* 0x000fea0003800000 */
[----:B------:R-:W2:Y:S02]  /*5770*/  LDG.E.U8 R216, desc[UR36][R4.64+0xb1] ;  /* 0x0000b12404d87981 */ /* 0x000ea4000c1e1100 */
[----:B--2---:R-:W-:-:S05]  /*5780*/  PRMT R123, R216, 0x8880, RZ ;  /* 0x00008880d87b7816 */ /* 0x004fca00000000ff */
[----:B------:R-:W-:-:S07]  /*5790*/  IMAD R224, R123, R22, RZ ;  /* 0x000000167be07224 */ /* 0x000fce00078e02ff */
.L_x_214:
[----:B------:R-:W-:Y:S05]  /*57a0*/  BSYNC B1 ;  /* 0x0000000000017941 */ /* 0x000fea0003800000 */
.L_x_213:
[----:B------:R-:W-:Y:S01]  /*57b0*/  @!P4 IMAD R209, R209, R23, R224 ;  /* 0x00000017d1d1c224 */ /* 0x000fe200078e02e0 */
[----:B------:R-:W-:Y:S01]  /*57c0*/  BSSY B1, `(.L_x_215) ;  /* 0x000000c000017945 */ /* 0x000fe20003800000 */
[C---:B------:R-:W-:Y:S02]  /*57d0*/  ISETP.LT.OR P6, PT, R0.reuse, 0xb9, !P2 ;  /* 0x000000b90000780c */ /* 0x040fe400057c1670 */
[----:B------:R-:W-:Y:S01]  /*57e0*/  IADD3 R217, P3, R217, 0x80, RZ ;  /* 0x00000080d9d97810 */ /* 0x000fe20007f7e0ff */
[----:B------:R0:W-:Y:S01]  /*57f0*/  @!P4 STG.E.U8 desc[UR36][R220.64+0xb1], R209 ;  /* 0x0000b1d1dc00c986 */ /* 0x0001e2000c101124 */
[C---:B------:R-:W-:Y:S02]  /*5800*/  ISETP.LT.OR P4, PT, R0.reuse, 0xb1, !P0 ;  /* 0x000000b10000780c */ /* 0x040fe40004781670 */
[----:B------:R-:W-:Y:S02]  /*5810*/  ISETP.GE.AND P1, PT, R3, 0x81, PT ;  /* 0x000000810300780c */ /* 0x000fe40003f26270 */
[----:B------:R-:W-:-:S02]  /*5820*/  ISETP.LT.OR P5, PT, R0, 0xb2, !P0 ;  /* 0x000000b20000780c */ /* 0x000fc400047a1670 */
[----:B------:R-:W-:-:S07]  /*5830*/  ISETP.LT.OR P2, PT, R0, 0xba, !P2 ;  /* 0x000000ba0000780c */ /* 0x000fce0005741670 */
[----:B0-----:R-:W-:Y:S06]  /*5840*/  @P4 BRA `(.L_x_216) ;  /* 0x00000000000c4947 */ /* 0x001fec0003800000 */
[----:B------:R-:W2:Y:S02]  /*5850*/  LDG.E.U8 R216, desc[UR36][R222.64+0xb0] ;  /* 0x0000b024ded87981 */ /* 0x000ea4000c1e1100 */
[----:B--2---:R-:W-:-:S05]  /*5860*/  PRMT R123, R216, 0x8880, RZ ;  /* 0x00008880d87b7816 */ /* 0x004fca00000000ff */
[----:B------:R-:W-:-:S07]  /*5870*/  IMAD R224, R123, R22, RZ ;  /* 0x000000167be07224 */ /* 0x000fce00078e02ff */
.L_x_216:
[----:B------:R-:W-:Y:S05]  /*5880*/  BSYNC B1 ;  /* 0x0000000000017941 */ /* 0x000fea0003800000 */
.L_x_215:
[----:B--2---:R-:W-:Y:S01]  /*5890*/  @!P4 IMAD R123, R210, R23, R224 ;  /* 0x00000017d27bc224 */ /* 0x004fe200078e02e0 */
[----:B------:R-:W-:Y:S04]  /*58a0*/  BSSY B1, `(.L_x_217) ;  /* 0x0000006000017945 */ /* 0x000fe80003800000 */
[----:B------:R0:W-:Y:S01]  /*58b0*/  @!P4 STG.E.U8 desc[UR36][R20.64+0xb0], R123 ;  /* 0x0000b07b1400c986 */ /* 0x0001e2000c101124 */
[----:B------:R-:W-:Y:S05]  /*58c0*/  @P5 BRA `(.L_x_218) ;  /* 0x00000000000c5947 */ /* 0x000fea0003800000 */
[----:B------:R-:W0:Y:S02]  /*58d0*/  LDG.E.U8 R216, desc[UR36][R222.64+0xb1] ;  /* 0x0000b124ded87981 */ /* 0x000e24000c1e1100 */
[----:B0-----:R-:W-:-:S05]  /*58e0*/  PRMT R123, R216, 0x8880, RZ ;  /* 0x00008880d87b7816 */ /* 0x001fca00000000ff */
[----:B------:R-:W-:-:S07]  /*58f0*/  IMAD R224, R123, R22, RZ ;  /* 0x000000167be07224 */ /* 0x000fce00078e02ff */
.L_x_218:
[----:B------:R-:W-:Y:S05]  /*5900*/  BSYNC B1 ;  /* 0x0000000000017941 */ /* 0x000fea0003800000 */
.L_x_217:
[----:B------:R-:W-:Y:S01]  /*5910*/  @!P5 IMAD R211, R211, R23, R224 ;  /* 0x00000017d3d3d224 */ /* 0x000fe200078e02e0 */
[----:B------:R-:W-:Y:S04]  /*5920*/  BSSY B1, `(.L_x_219) ;  /* 0x0000006000017945 */ /* 0x000fe80003800000 */
[----:B------:R2:W-:Y:S01]  /*5930*/  @!P5 STG.E.U8 desc[UR36][R20.64+0xb1], R211 ;  /* 0x0000b1d31400d986 */ /* 0x0005e2000c101124 */
[----:B------:R-:W-:Y:S05]  /*5940*/  @P6 BRA `(.L_x_220) ;  /* 0x00000000000c6947 */ /* 0x000fea0003800000 */
[----:B------:R-:W0:Y:S02]  /*5950*/  LDG.E.U8 R216, desc[UR36][R4.64+0xb8] ;  /* 0x0000b82404d87981 */ /* 0x000e24000c1e1100 */
[----:B0-----:R-:W-:-:S05]  /*5960*/  PRMT R123, R216, 0x8880, RZ ;  /* 0x00008880d87b7816 */ /* 0x001fca00000000ff */
[----:B------:R-:W-:-:S07]  /*5970*/  IMAD R224, R123, R22, RZ ;  /* 0x000000167be07224 */ /* 0x000fce00078e02ff */
.L_x_220:
[----:B------:R-:W-:Y:S05]  /*5980*/  BSYNC B1 ;  /* 0x0000000000017941 */ /* 0x000fea0003800000 */
.L_x_219:
[----:B---3--:R-:W-:Y:S01]  /*5990*/  @!P6 IMAD R125, R212, R23, R224 ;  /* 0x00000017d47de224 */ /* 0x008fe200078e02e0 */
[----:B------:R-:W-:Y:S01]  /*59a0*/  BSSY B1, `(.L_x_221) ;  /* 0x0000007000017945 */ /* 0x000fe20003800000 */
[----:B0-----:R-:W-:-:S03]  /*59b0*/  IMAD.WIDE.U32 R122, R217, R12, R6 ;  /* 0x0000000cd97a7225 */ /* 0x001fc600078e0006 */
[----:B------:R0:W-:Y:S01]  /*59c0*/  @!P6 STG.E.U8 desc[UR36][R220.64+0xb8], R125 ;  /* 0x0000b87ddc00e986 */ /* 0x0001e2000c101124 */
[----:B------:R-:W-:Y:S05]  /*59d0*/  @P2 BRA `(.L_x_222) ;  /* 0x00000000000c2947 */ /* 0x000fea0003800000 */
[----:B------:R-:W0:Y:S02]  /*59e0*/  LDG.E.U8 R216, desc[UR36][R4.64+0xb9] ;  /* 0x0000b92404d87981 */ /* 0x000e24000c1e1100 */
[----:B0-----:R-:W-:-:S05]  /*59f0*/  PRMT R125, R216, 0x8880, RZ ;  /* 0x00008880d87d7816 */ /* 0x001fca00000000ff */
[----:B------:R-:W-:-:S07]  /*5a00*/  IMAD R224, R125, R22, RZ ;  /* 0x000000167de07224 */ /* 0x000fce00078e02ff */
.L_x_222:
[----:B------:R-:W-:Y:S05]  /*5a10*/  BSYNC B1 ;  /* 0x0000000000017941 */ /* 0x000fea0003800000 */
.L_x_221:
[----:B------:R-:W-:Y:S01]  /*5a20*/  @!P2 IMAD R213, R213, R23, R224 ;  /* 0x00000017d5d5a224 */ /* 0x000fe200078e02e0 */
[C---:B------:R-:W-:Y:S01]  /*5a30*/  ISETP.LT.OR P5, PT, R0.reuse, 0xb9, !P0 ;  /* 0x000000b90000780c */ /* 0x040fe200047a1670 */
[----:B0-----:R-:W-:Y:S01]  /*5a40*/  IMAD.X R125, RZ, RZ, UR11, P3 ;  /* 0x0000000bff7d7e24 */ /* 0x001fe200098e06ff */
[----:B------:R-:W-:Y:S01]  /*5a50*/  BSSY B1, `(.L_x_223) ;  /* 0x000000a000017945 */ /* 0x000fe20003800000 */
[C---:B------:R-:W-:Y:S01]  /*5a60*/  ISETP.LT.OR P0, PT, R0.reuse, 0xba, !P0 ;  /* 0x000000ba0000780c */ /* 0x040fe20004701670 */
[----:B------:R0:W-:Y:S01]  /*5a70*/  @!P2 STG.E.U8 desc[UR36][R220.64+0xb9], R213 ;  /* 0x0000b9d5dc00a986 */ /* 0x0001e2000c101124 */
[----:B------:R-:W-:Y:S01]  /*5a80*/  ISETP.LT.OR P4, PT, R0, 0x1, !P1 ;  /* 0x000000010000780c */ /* 0x000fe20004f81670 */
[----:B------:R-:W-:Y:S01]  /*5a90*/  IMAD R124, R125, R12, RZ ;  /* 0x0000000c7d7c7224 */ /* 0x000fe200078e02ff */
[----:B------:R-:W-:-:S06]  /*5aa0*/  IADD3 R4, P6, R122, R10, RZ ;  /* 0x0000000a7a047210 */ /* 0x000fcc0007fde0ff */
[----:B------:R-:W-:Y:S07]  /*5ab0*/  @P5 BRA `(.L_x_224) ;  /* 0x00000000000c5947 */ /* 0x000fee0003800000 */
[----:B------:R-:W3:Y:S02]  /*5ac0*/  LDG.E.U8 R216, desc[UR36][R222.64+0xb8] ;  /* 0x0000b824ded87981 */ /* 0x000ee4000c1e1100 */
[----:B---3--:R-:W-:-:S05]  /*5ad0*/  PRMT R125, R216, 0x8880, RZ ;  /* 0x00008880d87d7816 */ /* 0x008fca00000000ff */
[----:B------:R-:W-:-:S07]  /*5ae0*/  IMAD R224, R125, R22, RZ ;  /* 0x000000167de07224 */ /* 0x000fce00078e02ff */
.L_x_224:
[----:B------:R-:W-:Y:S05]  /*5af0*/  BSYNC B1 ;  /* 0x0000000000017941 */ /* 0x000fea0003800000 */
.L_x_223:
[----:B------:R-:W-:Y:S01]  /*5b00*/  @!P5 IMAD R125, R214, R23, R224 ;  /* 0x00000017d67dd224 */ /* 0x000fe200078e02e0 */
[----:B------:R-:W-:Y:S01]  /*5b10*/  BSSY B1, `(.L_x_225) ;  /* 0x0000007000017945 */ /* 0x000fe20003800000 */
[----:B----4-:R-:W-:-:S03]  /*5b20*/  IMAD R127, R217, R13, R124 ;  /* 0x0000000dd97f7224 */ /* 0x010fc600078e027c */
[----:B------:R3:W-:Y:S01]  /*5b30*/  @!P5 STG.E.U8 desc[UR36][R20.64+0xb8], R125 ;  /* 0x0000b87d1400d986 */ /* 0x0007e2000c101124 */
[----:B------:R-:W-:Y:S05]  /*5b40*/  @P0 BRA `(.L_x_226) ;  /* 0x00000000000c0947 */ /* 0x000fea0003800000 */
[----:B------:R-:W4:Y:S02]  /*5b50*/  LDG.E.U8 R216, desc[UR36][R222.64+0xb9] ;  /* 0x0000b924ded87981 */ /* 0x000f24000c1e1100 */
[----:B----4-:R-:W-:-:S05]  /*5b60*/  PRMT R13, R216, 0x8880, RZ ;  /* 0x00008880d80d7816 */ /* 0x010fca00000000ff */
[----:B------:R-:W-:-:S07]  /*5b70*/  IMAD R224, R13, R22, RZ ;  /* 0x000000160de07224 */ /* 0x000fce00078e02ff */
.L_x_226:
[----:B------:R-:W-:Y:S05]  /*5b80*/  BSYNC B1 ;  /* 0x0000000000017941 */ /* 0x000fea0003800000 */
.L_x_225:
[----:B------:R-:W-:Y:S01]  /*5b90*/  @!P0 IMAD R215, R215, R23, R224 ;  /* 0x00000017d7d78224 */ /* 0x000fe200078e02e0 */
[----:B------:R-:W-:Y:S01]  /*5ba0*/  BSSY B1, `(.L_x_227) ;  /* 0x0000008000017945 */ /* 0x000fe20003800000 */
[----:B------:R-:W-:Y:S01]  /*5bb0*/  IADD3.X R5, R11, R123, R127, P6, !PT ;  /* 0x0000007b0b057210 */ /* 0x000fe200037fe47f */
[----:B------:R-:W-:Y:S02]  /*5bc0*/  IMAD.WIDE.U32 R12, R217, R12, R120 ;  /* 0x0000000cd90c7225 */ /* 0x000fe400078e0078 */
[----:B------:R4:W-:Y:S01]  /*5bd0*/  @!P0 STG.E.U8 desc[UR36][R20.64+0xb9], R215 ;  /* 0x0000b9d714008986 */ /* 0x0009e2000c101124 */
[----:B------:R-:W-:Y:S05]  /*5be0*/  @P4 BRA `(.L_x_228) ;  /* 0x00000000000c4947 */ /* 0x000fea0003800000 */
[----:B------:R-:W1:Y:S02]  /*5bf0*/  LDG.E.U8 R216, desc[UR36][R4.64] ;  /* 0x0000002404d87981 */ /* 0x000e64000c1e1100 */
[----:B-1234-:R-:W-:-:S05]  /*5c00*/  PRMT R21, R216, 0x8880, RZ ;  /* 0x00008880d8157816 */ /* 0x01efca00000000ff */
[----:B------:R-:W-:-:S07]  /*5c10*/  IMAD R224, R21, R22, RZ ;  /* 0x0000001615e07224 */ /* 0x000fce00078e02ff */
.L_x_228:
[----:B------:R-:W-:Y:S05]  /*5c20*/  BSYNC B1 ;  /* 0x0000000000017941 */ /* 0x000fea0003800000 */
.L_x_227:
[----:B------:R-:W-:Y:S01]  /*5c30*/  @!P4 IMAD R9, R24, R23, R224 ;  /* 0x000000171809c224 */ /* 0x000fe200078e02e0 */
[----:B------:R-:W-:Y:S01]  /*5c40*/  ISETP.GE.AND P0, PT, R3, 0x89, PT ;  /* 0x000000890300780c */ /* 0x000fe20003f06270 */
[----:B------:R-:W-:Y:S01]  /*5c50*/  BSSY B1, `(.L_x_229) ;  /* 0x000000b000017945 */ /* 0x000fe20003800000 */
[----:B------:R-:W-:Y:S01]  /*5c60*/  IADD3 R8, P5, P3, R8, R10, R12 ;  /* 0x0000000a08087210 */ /* 0x000fe20007bbe00c */
[----:B------:R-:W-:Y:S01]  /*5c70*/  IMAD.IADD R12, R127, 0x1, R13 ;  /* 0x000000017f0c7824 */ /* 0x000fe200078e020d */
[----:B------:R0:W-:Y:S01]  /*5c80*/  @!P4 STG.E.U8 desc[UR36][R218.64], R9 ;  /* 0x00000009da00c986 */ /* 0x0001e2000c101124 */
[C---:B------:R-:W-:Y:S02]  /*5c90*/  ISETP.LT.OR P4, PT, R0.reuse, 0x2, !P1 ;  /* 0x000000020000780c */ /* 0x040fe40004f81670 */
[C---:B------:R-:W-:Y:S02]  /*5ca0*/  ISETP.LT.OR P6, PT, R0.reuse, 0x1, !P0 ;  /* 0x000000010000780c */ /* 0x040fe400047c1670 */
[----:B------:R-:W-:-:S09]  /*5cb0*/  ISETP.LT.OR P2, PT, R0, 0x2, !P0 ;  /* 0x000000020000780c */ /* 0x000fd20004741670 */
[----:B0-----:R-:W-:Y:S05]  /*5cc0*/  @P4 BRA `(.L_x_230) ;  /* 0x00000000000c4947 */ /* 0x001fea0003800000 */
[----:B------:R-:W5:Y:S02]  /*5cd0*/  LDG.E.U8 R216, desc[UR36][R4.64+0x1] ;  /* 0x0000012404d87981 */ /* 0x000f64000c1e1100 */
[----:B-----5:R-:W-:-:S05]  /*5ce0*/  PRMT R3, R216, 0x8880, RZ ;  /* 0x00008880d8037816 */ /* 0x020fca00000000ff */
[----:B------:R-:W-:-:S07]  /*5cf0*/  IMAD R224, R3, R22, RZ ;  /* 0x0000001603e07224 */ /* 0x000fce00078e02ff */
.L_x_230:
[----:B------:R-:W-:Y:S05]  /*5d00*/  BSYNC B1 ;  /* 0x0000000000017941 */ /* 0x000fea0003800000 */
.L_x_229:
[----:B------:R-:W-:Y:S01]  /*5d10*/  @!P4 IMAD R25, R25, R23, R224 ;  /* 0x000000171919c224 */ /* 0x000fe200078e02e0 */
[----:B------:R-:W-:Y:S01]  /*5d20*/  BSSY B1, `(.L_x_231) ;  /* 0x0000007000017945 */ /* 0x000fe20003800000 */
[----:B------:R-:W-:-:S03]  /*5d30*/  IADD3.X R9, R7, R11, R12, P5, P3 ;  /* 0x0000000b07097210 */ /* 0x000fc60002fe640c */
[----:B------:R0:W-:Y:S01]  /*5d40*/  @!P4 STG.E.U8 desc[UR36][R218.64+0x1], R25 ;  /* 0x00000119da00c986 */ /* 0x0001e2000c101124 */
[----:B------:R-:W-:Y:S05]  /*5d50*/  @P6 BRA `(.L_x_232) ;  /* 0x00000000000c6947 */ /* 0x000fea0003800000 */
[----:B------:R-:W5:Y:S02]  /*5d60*/  LDG.E.U8 R216, desc[UR36][R8.64] ;  /* 0x0000002408d87981 */ /* 0x000f64000c1e1100 */
[----:B-----5:R-:W-:-:S05]  /*5d70*/  PRMT R3, R216, 0x8880, RZ ;  /* 0x00008880d8037816 */ /* 0x020fca00000000ff */
[----:B------:R-:W-:-:S07]  /*5d80*/  IMAD R224, R3, R22, RZ ;  /* 0x0000001603e07224 */ /* 0x000fce00078e02ff */
.L_x_232:
[----:B------:R-:W-:Y:S05]  /*5d90*/  BSYNC B1 ;  /* 0x0000000000017941 */ /* 0x000fea0003800000 */
.L_x_231:
[----:B------:R-:W-:Y:S01]  /*5da0*/  @!P6 IMAD R3, R26, R23, R224 ;  /* 0x000000171a03e224 */ /* 0x000fe200078e02e0 */
[----:B------:R-:W-:Y:S04]  /*5db0*/  BSSY B1, `(.L_x_233) ;  /* 0x0000006000017945 */ /* 0x000fe80003800000 */
[----:B------:R0:W-:Y:S01]  /*5dc0*/  @!P6 STG.E.U8 desc[UR36][R14.64], R3 ;  /* 0x000000030e00e986 */ /* 0x0001e2000c101124 */
[----:B------:R-:W-:Y:S05]  /*5dd0*/  @P2 BRA `(.L_x_234) ;  /* 0x00000000000c2947 */ /* 0x000fea0003800000 */
[----:B------:R-:W0:Y:S02]  /*5de0*/  LDG.E.U8 R216, desc[UR36][R8.64+0x1] ;  /* 0x0000012408d87981 */ /* 0x000e24000c1e1100 */
[----:B0-----:R-:W-:-:S05]  /*5df0*/  PRMT R3, R216, 0x8880, RZ ;  /* 0x00008880d8037816 */ /* 0x001fca00000000ff */
[----:B------:R-:W-:-:S07]  /*5e00*/  IMAD R224, R3, R22, RZ ;  /* 0x0000001603e07224 */ /* 0x000fce00078e02ff */
.L_x_234:
[----:B------:R-:W-:Y:S05]  /*5e10*/  BSYNC B1 ;  /* 0x0000000000017941 */ /* 0x000fea0003800000 */
.L_x_233:
        /* <DEDUP_REMOVED lines=9> */
[----:B------:R-:W0:Y:S02]  /*5eb0*/  LDG.E.U8 R216, desc[UR36][R4.64+0x8] ;  /* 0x0000082404d87981 */ /* 0x000e24000c1e1100 */
[----:B0-----:R-:W-:-:S05]  /*5ec0*/  PRMT R3, R216, 0x8880, RZ ;  /* 0x00008880d8037816 */ /* 0x001fca00000000ff */
[----:B------:R-:W-:-:S07]  /*5ed0*/  IMAD R224, R3, R22, RZ ;  /* 0x0000001603e07224 */ /* 0x000fce00078e02ff */
.L_x_236:
[----:B------:R-:W-:Y:S05]  /*5ee0*/  BSYNC B1 ;  /* 0x0000000000017941 */ /* 0x000fea0003800000 */
.L_x_235:
[----:B0-----:R-:W-:Y:S01]  /*5ef0*/  @!P4 IMAD R3, R28, R23, R224 ;  /* 0x000000171c03c224 */ /* 0x001fe200078e02e0 */
[----:B------:R-:W-:Y:S04]  /*5f00*/  BSSY B1, `(.L_x_237) ;  /* 0x0000006000017945 */ /* 0x000fe80003800000 */
[----:B------:R0:W-:Y:S01]  /*5f10*/  @!P4 STG.E.U8 desc[UR36][R218.64+0x8], R3 ;  /* 0x00000803da00c986 */ /* 0x0001e2000c101124 */
[----:B------:R-:W-:Y:S05]  /*5f20*/  @P3 BRA `(.L_x_238) ;  /* 0x00000000000c3947 */ /* 0x000fea0003800000 */
[----:B------:R-:W0:Y:S02]  /*5f30*/  LDG.E.U8 R216, desc[UR36][R4.64+0x9] ;  /* 0x0000092404d87981 */ /* 0x000e24000c1e1100 */
[----:B0-----:R-:W-:-:S05]  /*5f40*/  PRMT R3, R216, 0x8880, RZ ;  /* 0x00008880d8037816 */ /* 0x001fca00000000ff */
[----:B------:R-:W-:-:S07]  /*5f50*/  IMAD R224, R3, R22, RZ ;  /* 0x0000001603e07224 */ /* 0x000fce00078e02ff */
.L_x_238:
[----:B------:R-:W-:Y:S05]  /*5f60*/  BSYNC B1 ;  /* 0x0000000000017941 */ /* 0x000fea0003800000 */
.L_x_237:
[----:B------:R-:W-:Y:S01]  /*5f70*/  @!P3 IMAD R29, R29, R23, R224 ;  /* 0x000000171d1db224 */ /* 0x000fe200078e02e0 */
[----:B------:R-:W-:Y:S04]  /*5f80*/  BSSY B1, `(.L_x_239) ;  /* 0x0000006000017945 */ /* 0x000fe80003800000 */
[----:B------:R0:W-:Y:S01]  /*5f90*/  @!P3 STG.E.U8 desc[UR36][R218.64+0x9], R29 ;  /* 0x0000091dda00b986 */ /* 0x0001e2000c101124 */
[----:B------:R-:W-:Y:S05]  /*5fa0*/  @P5 BRA `(.L_x_240) ;  /* 0x00000000000c5947 */ /* 0x000fea0003800000 */
[----:B------:R-:W0:Y:S02]  /*5fb0*/  LDG.E.U8 R216, desc[UR36][R8.64+0x8] ;  /* 0x0000082408d87981 */ /* 0x000e24000c1e1100 */
[----:B0-----:R-:W-:-:S05]  /*5fc0*/  PRMT R3, R216, 0x8880, RZ ;  /* 0x00008880d8037816 */ /* 0x001fca00000000ff */
[----:B------:R-:W-:-:S07]  /*5fd0*/  IMAD R224, R3, R22, RZ ;  /* 0x0000001603e07224 */ /* 0x000fce00078e02ff */
.L_x_240:
[----:B------:R-:W-:Y:S05]  /*5fe0*/  BSYNC B1 ;  /* 0x0000000000017941 */ /* 0x000fea0003800000 */
.L_x_239:
[----:B0-----:R-:W-:Y:S01]  /*5ff0*/  @!P5 IMAD R3, R30, R23, R224 ;  /* 0x000000171e03d224 */ /* 0x001fe200078e02e0 */
[----:B------:R-:W-:Y:S04]  /*6000*/  BSSY B1, `(.L_x_241) ;  /* 0x0000006000017945 */ /* 0x000fe80003800000 */
[----:B------:R0:W-:Y:S01]  /*6010*/  @!P5 STG.E.U8 desc[UR36][R14.64+0x8], R3 ;  /* 0x000008030e00d986 */ /* 0x0001e2000c101124 */
[----:B------:R-:W-:Y:S05]  /*6020*/  @P6 BRA `(.L_x_242) ;  /* 0x00000000000c6947 */ /* 0x000fea0003800000 */
[----:B------:R-:W0:Y:S02]  /*6030*/  LDG.E.U8 R216, desc[UR36][R8.64+0x9] ;  /* 0x0000092408d87981 */ /* 0x000e24000c1e1100 */
[----:B0-----:R-:W-:-:S05]  /*6040*/  PRMT R3, R216, 0x8880, RZ ;  /* 0x00008880d8037816 */ /* 0x001fca00000000ff */
[----:B------:R-:W-:-:S07]  /*6050*/  IMAD R224, R3, R22, RZ ;  /* 0x0000001603e07224 */ /* 0x000fce00078e02ff */
.L_x_242:
[----:B------:R-:W-:Y:S05]  /*6060*/  BSYNC B1 ;  /* 0x0000000000017941 */ /* 0x000fea0003800000 */
.L_x_241:
[----:B------:R-:W-:Y:S01]  /*6070*/  @!P6 IMAD R31, R31, R23, R224 ;  /* 0x000000171f1fe224 */ /* 0x000fe200078e02e0 */
[----:B------:R-:W-:Y:S04]  /*6080*/  BSSY B1, `(.L_x_243) ;  /* 0x0000006000017945 */ /* 0x000fe80003800000 */
[----:B------:R0:W-:Y:S01]  /*6090*/  @!P6 STG.E.U8 desc[UR36][R14.64+0x9], R31 ;  /* 0x0000091f0e00e986 */ /* 0x0001e2000c101124 */
[----:B------:R-:W-:Y:S05]  /*60a0*/  @P2 BRA `(.L_x_244) ;  /* 0x00000000000c2947 */ /* 0x000fea0003800000 */
[----:B------:R-:W0:Y:S02]  /*60b0*/  LDG.E.U8 R216, desc[UR36][R4.64+0x10] ;  /* 0x0000102404d87981 */ /* 0x000e24000c1e1100 */
[----:B0-----:R-:W-:-:S05]  /*60c0*/  PRMT R3, R216, 0x8880, RZ ;  /* 0x00008880d8037816 */ /* 0x001fca00000000ff */
[----:B------:R-:W-:-:S07]  /*60d0*/  IMAD R224, R3, R22, RZ ;  /* 0x0000001603e07224 */ /* 0x000fce00078e02ff */
.L_x_244:
[----:B------:R-:W-:Y:S05]  /*60e0*/  BSYNC B1 ;  /* 0x0000000000017941 */ /* 0x000fea0003800000 */
.L_x_243:
[----:B------:R-:W-:Y:S01]  /*60f0*/  ISETP.LT.OR P4, PT, R0, 0x12, !P1 ;  /* 0x000000120000780c */ /* 0x000fe20004f81670 */
[----:B0-----:R-:W-:Y:S01]  /*6100*/  @!P2 IMAD R3, R32, R23, R224 ;  /* 0x000000172003a224 */ /* 0x001fe200078e02e0 */
        /* <DEDUP_REMOVED lines=10> */
.L_x_246:
[----:B------:R-:W-:Y:S05]  /*61b0*/  BSYNC B1 ;  /* 0x0000000000017941 */ /* 0x000fea0003800000 */
.L_x_245:
[----:B------:R-:W-:Y:S01]  /*61c0*/  @!P4 IMAD R33, R33, R23, R224 ;  /* 0x000000172121c224 */ /* 0x000fe200078e02e0 */
[----:B------:R-:W-:Y:S04]  /*61d0*/  BSSY B1, `(.L_x_247) ;  /* 0x0000006000017945 */ /* 0x000fe80003800000 */
[----:B------:R0:W-:Y:S01]  /*61e0*/  @!P4 STG.E.U8 desc[UR36][R218.64+0x11], R33 ;  /* 0x00001121da00c986 */ /* 0x0001e2000c101124 */
[----:B------:R-:W-:Y:S05]  /*61f0*/  @P3 BRA `(.L_x_248) ;  /* 0x00000000000c3947 */ /* 0x000fea0003800000 */
[----:B------:R-:W0:Y:S02]  /*6200*/  LDG.E.U8 R216, desc[UR36][R8.64+0x10] ;  /* 0x0000102408d87981 */ /* 0x000e24000c1e1100 */
[----:B0-----:R-:W-:-:S05]  /*6210*/  PRMT R3, R216, 0x8880, RZ ;  /* 0x00008880d8037816 */ /* 0x001fca00000000ff */
[----:B------:R-:W-:-:S07]  /*6220*/  IMAD R224, R3, R22, RZ ;  /* 0x0000001603e07224 */ /* 0x000fce00078e02ff */
.L_x_248:
[----:B------:R-:W-:Y:S05]  /*6230*/  BSYNC B1 ;  /* 0x0000000000017941 */ /* 0x000fea0003800000 */
.L_x_247:
[----:B0-----:R-:W-:Y:S01]  /*6240*/  @!P3 IMAD R3, R34, R23, R224 ;  /* 0x000000172203b224 */ /* 0x001fe200078e02e0 */
[----:B------:R-:W-:Y:S04]  /*6250*/  BSSY B1, `(.L_x_249) ;  /* 0x0000006000017945 */ /* 0x000fe80003800000 */
[----:B------:R0:W-:Y:S01]  /*6260*/  @!P3 STG.E.U8 desc[UR36][R14.64+0x10], R3 ;  /* 0x000010030e00b986 */ /* 0x0001e2000c101124 */
[----:B------:R-:W-:Y:S05]  /*6270*/  @P5 BRA `(.L_x_250) ;  /* 0x00000000000c5947 */ /* 0x000fea0003800000 */
[----:B------:R-:W0:Y:S02]  /*6280*/  LDG.E.U8 R216, desc[UR36][R8.64+0x11] ;  /* 0x0000112408d87981 */ /* 0x000e24000c1e1100 */
[----:B0-----:R-:W-:-:S05]  /*6290*/  PRMT R3, R216, 0x8880, RZ ;  /* 0x00008880d8037816 */ /* 0x001fca00000000ff */
[----:B------:R-:W-:-:S07]  /*62a0*/  IMAD R224, R3, R22, RZ ;  /* 0x0000001603e07224 */ /* 0x000fce00078e02ff */
.L_x_250:
[----:B------:R-:W-:Y:S05]  /*62b0*/  BSYNC B1 ;  /* 0x0000000000017941 */ /* 0x000fea0003800000 */
.L_x_249:
[----:B------:R-:W-:Y:S01]  /*62c0*/  @!P5 IMAD R35, R35, R23, R224 ;  /* 0x000000172323d224 */ /* 0x000fe200078e02e0 */
[----:B------:R-:W-:Y:S04]  /*62d0*/  BSSY B1, `(.L_x_251) ;  /* 0x0000006000017945 */ /* 0x000fe80003800000 */
[----:B------:R0:W-:Y:S01]  /*62e0*/  @!P5 STG.E.U8 desc[UR36][R14.64+0x11], R35 ;  /* 0x000011230e00d986 */ /* 0x0001e2000c101124 */
[----:B------:R-:W-:Y:S05]  /*62f0*/  @P6 BRA `(.L_x_252) ;  /* 0x00000000000c6947 */ /* 0x000fea0003800000 */
[----:B------:R-:W0:Y:S02]  /*6300*/  LDG.E.U8 R216, desc[UR36][R4.64+0x18] ;  /* 0x0000182404d87981 */ /* 0x000e24000c1e1100 */
[----:B0-----:R-:W-:-:S05]  /*6310*/  PRMT R3, R216, 0x8880, RZ ;  /* 0x00008880d8037816 */ /* 0x001fca00000000ff */
[----:B------:R-:W-:-:S07]  /*6320*/  IMAD R224, R3, R22, RZ ;  /* 0x0000001603e07224 */ /* 0x000fce00078e02ff */
.L_x_252:
[----:B------:R-:W-:Y:S05]  /*6330*/  BSYNC B1 ;  /* 0x0000000000017941 */ /* 0x000fea0003800000 */
.L_x_251:
[----:B0-----:R-:W-:Y:S01]  /*6340*/  @!P6 IMAD R3, R36, R23, R224 ;  /* 0x000000172403e224 */ /* 0x001fe200078e02e0 */
[----:B------:R-:W-:Y:S04]  /*6350*/  BSSY B1, `(.L_x_253) ;  /* 0x0000006000017945 */ /* 0x000fe80003800000 */
[----:B------:R0:W-:Y:S01]  /*6360*/  @!P6 STG.E.U8 desc[UR36][R218.64+0x18], R3 ;  /* 0x00001803da00e986 */ /* 0x0001e2000c101124 */
[----:B------:R-:W-:Y:S05]  /*6370*/  @P2 BRA `(.L_x_254) ;  /* 0x00000000000c2947 */ /* 0x000fea0003800000 */
[----:B------:R-:W0:Y:S02]  /*6380*/  LDG.E.U8 R216, desc[UR36][R4.64+0x19] ;  /* 0x0000192404d87981 */ /* 0x000e24000c1e1100 */
[----:B0-----:R-:W-:-:S05]  /*6390*/  PRMT R3, R216, 0x8880, RZ ;  /* 0x00008880d8037816 */ /* 0x001fca00000000ff */
[----:B------:R-:W-:-:S07]  /*63a0*/  IMAD R224, R3, R22, RZ ;  /* 0x0000001603e07224 */ /* 0x000fce00078e02ff */
.L_x_254:
[----:B------:R-:W-:Y:S05]  /*63b0*/  BSYNC B1 ;  /* 0x0000000000017941 */ /* 0x000fea0003800000 */
.L_x_253:
        /* <DEDUP_REMOVED lines=12> */
.L_x_256:
[----:B------:R-:W-:Y:S05]  /*6480*/  BSYNC B1 ;  /* 0x0000000000017941 */ /* 0x000fea0003800000 */
.L_x_255:
[----:B0-----:R-:W-:Y:S01]  /*6490*/  @!P4 IMAD R3, R38, R23, R224 ;  /* 0x000000172603c224 */ /* 0x001fe200078e02e0 */
[----:B------:R-:W-:Y:S04]  /*64a0*/  BSSY B1, `(.L_x_257) ;  /* 0x0000006000017945 */ /* 0x000fe80003800000 */
[----:B------:R0:W-:Y:S01]  /*64b0*/  @!P4 STG.E.U8 desc[UR36][R14.64+0x18], R3 ;  /* 0x000018030e00c986 */ /* 0x0001e2000c101124 */
[----:B------:R-:W-:Y:S05]  /*64c0*/  @P3 BRA `(.L_x_258) ;  /* 0x00000000000c3947 */ /* 0x000fea0003800000 */
[----:B------:R-:W0:Y:S02]  /*64d0*/  LDG.E.U8 R216, desc[UR36][R8.64+0x19] ;  /* 0x0000192408d87981 */ /* 0x000e24000c1e1100 */
[----:B0-----:R-:W-:-:S05]  /*64e0*/  PRMT R3, R216, 0x8880, RZ ;  /* 0x00008880d8037816 */ /* 0x001fca00000000ff */
[----:B------:R-:W-:-:S07]  /*64f0*/  IMAD R224, R3, R22, RZ ;  /* 0x0000001603e07224 */ /* 0x000fce00078e02ff */
.L_x_258:
[----:B------:R-:W-:Y:S05]  /*6500*/  BSYNC B1 ;  /* 0x0000000000017941 */ /* 0x000fea0003800000 */
.L_x_257:
[----:B------:R-:W-:Y:S01]  /*6510*/  @!P3 IMAD R39, R39, R23, R224 ;  /* 0x000000172727b224 */ /* 0x000fe200078e02e0 */
[----:B------:R-:W-:Y:S04]  /*6520*/  BSSY B1, `(.L_x_259) ;  /* 0x0000006000017945 */ /* 0x000fe80003800000 */
[----:B------:R0:W-:Y:S01]  /*6530*/  @!P3 STG.E.U8 desc[UR36][R14.64+0x19], R39 ;  /* 0x000019270e00b986 */ /* 0x0001e2000c101124 */
[----:B------:R-:W-:Y:S05]  /*6540*/  @P5 BRA `(.L_x_260) ;  /* 0x00000000000c5947 */ /* 0x000fea0003800000 */
[----:B------:R-:W0:Y:S02]  /*6550*/  LDG.E.U8 R216, desc[UR36][R4.64+0x20] ;  /* 0x0000202404d87981 */ /* 0x000e24000c1e1100 */
[----:B0-----:R-:W-:-:S05]  /*6560*/  PRMT R3, R216, 0x8880, RZ ;  /* 0x00008880d8037816 */ /* 0x001fca00000000ff */
[----:B------:R-:W-:-:S07]  /*6570*/  IMAD R224, R3, R22, RZ ;  /* 0x0000001603e07224 */ /* 0x000fce00078e02ff */
.L_x_260:
[----:B------:R-:W-:Y:S05]  /*6580*/  BSYNC B1 ;  /* 0x0000000000017941 */ /* 0x000fea0003800000 */
.L_x_259:
[----:B0-----:R-:W-:Y:S01]  /*6590*/  @!P5 IMAD R3, R40, R23, R224 ;  /* 0x000000172803d224 */ /* 0x001fe200078e02e0 */
[----:B------:R-:W-:Y:S04]  /*65a0*/  BSSY B1, `(.L_x_261) ;  /* 0x0000006000017945 */ /* 0x000fe80003800000 */
[----:B------:R0:W-:Y:S01]  /*65b0*/  @!P5 STG.E.U8 desc[UR36][R218.64+0x20], R3 ;  /* 0x00002003da00d986 */ /* 0x0001e2000c101124 */
[----:B------:R-:W-:Y:S05]  /*65c0*/  @P6 BRA `(.L_x_262) ;  /* 0x00000000000c6947 */ /* 0x000fea0003800000 */
[----:B------:R-:W0:Y:S02]  /*65d0*/  LDG.E.U8 R216, desc[UR36][R4.64+0x21] ;  /* 0x0000212404d87981 */ /* 0x000e24000c1e1100 */
[----:B0-----:R-:W-:-:S05]  /*65e0*/  PRMT R3, R216, 0x8880, RZ ;  /* 0x00008880d8037816 */ /* 0x001fca00000000ff */
[----:B------:R-:W-:-:S07]  /*65f0*/  IMAD R224, R3, R22, RZ ;  /* 0x0000001603e07224 */ /* 0x000fce00078e02ff */
.L_x_262:
[----:B------:R-:W-:Y:S05]  /*6600*/  BSYNC B1 ;  /* 0x0000000000017941 */ /* 0x000fea0003800000 */
.L_x_261:
[----:B------:R-:W-:Y:S01]  /*6610*/  @!P6 IMAD R41, R41, R23, R224 ;  /* 0x000000172929e224 */ /* 0x000fe200078e02e0 */
[----:B------:R-:W-:Y:S04]  /*6620*/  BSSY B1, `(.L_x_263) ;  /* 0x0000006000017945 */ /* 0x000fe80003800000 */
[----:B------:R0:W-:Y:S01]  /*6630*/  @!P6 STG.E.U8 desc[UR36][R218.64+0x21], R41 ;  /* 0x00002129da00e986 */ /* 0x0001e2000c101124 */
[----:B------:R-:W-:Y:S05]  /*6640*/  @P2 BRA `(.L_x_264) ;  /* 0x00000000000c2947 */ /* 0x000fea0003800000 */
[----:B------:R-:W0:Y:S02]  /*6650*/  LDG.E.U8 R216, desc[UR36][R8.64+0x20] ;  /* 0x0000202408d87981 */ /* 0x000e24000c1e1100 */
[----:B0-----:R-:W-:-:S05]  /*6660*/  PRMT R3, R216, 0x8880, RZ ;  /* 0x00008880d8037816 */ /* 0x001fca00000000ff */
[----:B------:R-:W-:-:S07]  /*6670*/  IMAD R224, R3, R22, RZ ;  /* 0x0000001603e07224 */ /* 0x000fce00078e02ff */
.L_x_264:
[----:B------:R-:W-:Y:S05]  /*6680*/  BSYNC B1 ;  /* 0x0000000000017941 */ /* 0x000fea0003800000 */
.L_x_263:
        /* <DEDUP_REMOVED lines=12> */
.L_x_266:
[----:B------:R-:W-:Y:S05]  /*6750*/  BSYNC B1 ;  /* 0x0000000000017941 */ /* 0x000fea0003800000 */
.L_x_265:
[----:B------:R-:W-:Y:S01]  /*6760*/  @!P4 IMAD R43, R43, R23, R224 ;  /* 0x000000172b2bc224 */ /* 0x000fe200078e02e0 */
[----:B------:R-:W-:Y:S04]  /*6770*/  BSSY B1, `(.L_x_267) ;  /* 0x0000006000017945 */ /* 0x000fe80003800000 */
[----:B------:R0:W-:Y:S01]  /*6780*/  @!P4 STG.E.U8 desc[UR36][R14.64+0x21], R43 ;  /* 0x0000212b0e00c986 */ /* 0x0001e2000c101124 */
[----:B------:R-:W-:Y:S05]  /*6790*/  @P3 BRA `(.L_x_268) ;  /* 0x00000000000c3947 */ /* 0x000fea0003800000 */
[----:B------:R-:W0:Y:S02]  /*67a0*/  LDG.E.U8 R216, desc[UR36][R4.64+0x28] ;  /* 0x0000282404d87981 */ /* 0x000e24000c1e1100 */
[----:B0-----:R-:W-:-:S05]  /*67b0*/  PRMT R3, R216, 0x8880, RZ ;  /* 0x00008880d8037816 */ /* 0x001fca00000000ff */
[----:B------:R-:W-:-:S07]  /*67c0*/  IMAD R224, R3, R22, RZ ;  /* 0x0000001603e07224 */ /* 0x000fce00078e02ff */
.L_x_268:
[----:B------:R-:W-:Y:S05]  /*67d0*/  BSYNC B1 ;  /* 0x0000000000017941 */ /* 0x000fea0003800000 */
.L_x_267:
[----:B0-----:R-:W-:Y:S01]  /*67e0*/  @!P3 IMAD R3, R44, R23, R224 ;  /* 0x000000172c03b224 */ /* 0x001fe200078e02e0 */
[----:B------:R-:W-:Y:S04]  /*67f0*/  BSSY B1, `(.L_x_269) ;  /* 0x0000006000017945 */ /* 0x000fe80003800000 */
[----:B------:R0:W-:Y:S01]  /*6800*/  @!P3 STG.E.U8 desc[UR36][R218.64+0x28], R3 ;  /* 0x00002803da00b986 */ /* 0x0001e2000c101124 */
[----:B------:R-:W-:Y:S05]  /*6810*/  @P5 BRA `(.L_x_270) ;  /* 0x00000000000c5947 */ /* 0x000fea0003800000 */
[----:B------:R-:W0:Y:S02]  /*6820*/  LDG.E.U8 R216, desc[UR36][R4.64+0x29] ;  /* 0x0000292404d87981 */ /* 0x000e24000c1e1100 */
[----:B0-----:R-:W-:-:S05]  /*6830*/  PRMT R3, R216, 0x8880, RZ ;  /* 0x00008880d8037816 */ /* 0x001fca00000000ff */
[----:B------:R-:W-:-:S07]  /*6840*/  IMAD R224, R3, R22, RZ ;  /* 0x0000001603e07224 */ /* 0x000fce00078e02ff */
.L_x_270:
[----:B------:R-:W-:Y:S05]  /*6850*/  BSYNC B1 ;  /* 0x0000000000017941 */ /* 0x000fea0003800000 */
.L_x_269:
[----:B------:R-:W-:Y:S01]  /*6860*/  @!P5 IMAD R45, R45, R23, R224 ;  /* 0x000000172d2dd224 */ /* 0x000fe200078e02e0 */
[----:B------:R-:W-:Y:S04]  /*6870*/  BSSY B1, `(.L_x_271) ;  /* 0x0000006000017945 */ /* 0x000fe80003800000 */
[----:B------:R0:W-:Y:S01]  /*6880*/  @!P5 STG.E.U8 desc[UR36][R218.64+0x29], R45 ;  /* 0x0000292dda00d986 */ /* 0x0001e2000c101124 */
[----:B------:R-:W-:Y:S05]  /*6890*/  @P6 BRA `(.L_x_272) ;  /* 0x00000000000c6947 */ /* 0x000fea0003800000 */
[----:B------:R-:W0:Y:S02]  /*68a0*/  LDG.E.U8 R216, desc[UR36][R8.64+0x28] ;  /* 0x0000282408d87981 */ /* 0x000e24000c1e1100 */
[----:B0-----:R-:W-:-:S05]  /*68b0*/  PRMT R3, R216, 0x8880, RZ ;  /* 0x00008880d8037816 */ /* 0x001fca00000000ff */
[----:B------:R-:W-:-:S07]  /*68c0*/  IMAD R224, R3, R22, RZ ;  /* 0x0000001603e07224 */ /* 0x000fce00078e02ff */
.L_x_272:
[----:B------:R-:W-:Y:S05]  /*68d0*/  BSYNC B1 ;  /* 0x0000000000017941 */ /* 0x000fea0003800000 */
.L_x_271:
[----:B0-----:R-:W-:Y:S01]  /*68e0*/  @!P6 IMAD R3, R46, R23, R224 ;  /* 0x000000172e03e224 */ /* 0x001fe200078e02e0 */
[----:B------:R-:W-:Y:S04]  /*68f0*/  BSSY B1, `(.L_x_273) ;  /* 0x0000006000017945 */ /* 0x000fe80003800000 */
[----:B------:R0:W-:Y:S01]  /*6900*/  @!P6 STG.E.U8 desc[UR36][R14.64+0x28], R3 ;  /* 0x000028030e00e986 */ /* 0x0001e2000c101124 */
[----:B------:R-:W-:Y:S05]  /*6910*/  @P2 BRA `(.L_x_274) ;  /* 0x00000000000c2947 */ /* 0x000fea0003800000 */
[----:B------:R-:W0:Y:S02]  /*6920*/  LDG.E.U8 R216, desc[UR36][R8.64+0x29] ;  /* 0x0000292408d87981 */ /* 0x000e24000c1e1100 */
[----:B0-----:R-:W-:-:S05]  /*6930*/  PRMT R3, R216, 0x8880, RZ ;  /* 0x00008880d8037816 */ /* 0x001fca00000000ff */
[----:B------:R-:W-:-:S07]  /*6940*/  IMAD R224, R3, R22, RZ ;  /* 0x0000001603e07224 */ /* 0x000fce00078e02ff */
.L_x_274:
[----:B------:R-:W-:Y:S05]  /*6950*/  BSYNC B1 ;  /* 0x0000000000017941 */ /* 0x000fea0003800000 */
.L_x_273:
        /* <DEDUP_REMOVED lines=12> */
.L_x_276:
[----:B------:R-:W-:Y:S05]  /*6a20*/  BSYNC B1 ;  /* 0x0000000000017941 */ /* 0x000fea0003800000 */
.L_x_275:
[----:B0-----:R-:W-:Y:S01]  /*6a30*/  @!P4 IMAD R3, R48, R23, R224 ;  /* 0x000000173003c224 */ /* 0x001fe200078e02e0 */
[----:B------:R-:W-:Y:S04]  /*6a40*/  BSSY B1, `(.L_x_277) ;  /* 0x0000006000017945 */ /* 0x000fe80003800000 */
[----:B------:R0:W-:Y:S01]  /*6a50*/  @!P4 STG.E.U8 desc[UR36][R218.64+0x30], R3 ;  /* 0x00003003da00c986 */ /* 0x0001e2000c101124 */
[----:B------:R-:W-:Y:S05]  /*6a60*/  @P3 BRA `(.L_x_278) ;  /* 0x00000000000c3947 */ /* 0x000fea0003800000 */
[----:B------:R-:W0:Y:S02]  /*6a70*/  LDG.E.U8 R216, desc[UR36][R4.64+0x31] ;  /* 0x0000312404d87981 */ /* 0x000e24000c1e1100 */
[----:B0-----:R-:W-:-:S05]  /*6a80*/  PRMT R3, R216, 0x8880, RZ ;  /* 0x00008880d8037816 */ /* 0x001fca00000000ff */
[----:B------:R-:W-:-:S07]  /*6a90*/  IMAD R224, R3, R22, RZ ;  /* 0x0000001603e07224 */ /* 0x000fce00078e02ff */
.L_x_278:
[----:B------:R-:W-:Y:S05]  /*6aa0*/  BSYNC B1 ;  /* 0x0000000000017941 */ /* 0x000fea0003800000 */
.L_x_277:
[----:B------:R-:W-:Y:S01]  /*6ab0*/  @!P3 IMAD R49, R49, R23, R224 ;  /* 0x000000173131b224 */ /* 0x000fe200078e02e0 */
[----:B------:R-:W-:Y:S04]  /*6ac0*/  BSSY B1, `(.L_x_279) ;  /* 0x0000006000017945 */ /* 0x000fe80003800000 */
[----:B------:R0:W-:Y:S01]  /*6ad0*/  @!P3 STG.E.U8 desc[UR36][R218.64+0x31], R49 ;  /* 0x00003131da00b986 */ /* 0x0001e2000c101124 */
[----:B------:R-:W-:Y:S05]  /*6ae0*/  @P5 BRA `(.L_x_280) ;  /* 0x00000000000c5947 */ /* 0x000fea0003800000 */
[----:B------:R-:W0:Y:S02]  /*6af0*/  LDG.E.U8 R216, desc[UR36][R8.64+0x30] ;  /* 0x0000302408d87981 */ /* 0x000e24000c1e1100 */
[----:B0-----:R-:W-:-:S05]  /*6b00*/  PRMT R3, R216, 0x8880, RZ ;  /* 0x00008880d8037816 */ /* 0x001fca00000000ff */
[----:B------:R-:W-:-:S07]  /*6b10*/  IMAD R224, R3, R22, RZ ;  /* 0x0000001603e07224 */ /* 0x000fce00078e02ff */
.L_x_280:
[----:B------:R-:W-:Y:S05]  /*6b20*/  BSYNC B1 ;  /* 0x0000000000017941 */ /* 0x000fea0003800000 */
.L_x_279:
[----:B0-----:R-:W-:Y:S01]  /*6b30*/  @!P5 IMAD R3, R50, R23, R224 ;  /* 0x000000173203d224 */ /* 0x001fe200078e02e0 */
[----:B------:R-:W-:Y:S04]  /*6b40*/  BSSY B1, `(.L_x_281) ;  /* 0x0000006000017945 */ /* 0x000fe80003800000 */
[----:B------:R0:W-:Y:S01]  /*6b50*/  @!P5 STG.E.U8 desc[UR36][R14.64+0x30], R3 ;  /* 0x000030030e00d986 */ /* 0x0001e2000c101124 */
[----:B------:R-:W-:Y:S05]  /*6b60*/  @P6 BRA `(.L_x_282) ;  /* 0x00000000000c6947 */ /* 0x000fea0003800000 */
[----:B------:R-:W0:Y:S02]  /*6b70*/  LDG.E.U8 R216, desc[UR36][R8.64+0x31] ;  /* 0x0000312408d87981 */ /* 0x000e24000c1e1100 */
[----:B0-----:R-:W-:-:S05]  /*6b80*/  PRMT R3, R216, 0x8880, RZ ;  /* 0x00008880d8037816 */ /* 0x001fca00000000ff */
[----:B------:R-:W-:-:S07]  /*6b90*/  IMAD R224, R3, R22, RZ ;  /* 0x0000001603e07224 */ /* 0x000fce00078e02ff */
.L_x_282:
[----:B------:R-:W-:Y:S05]  /*6ba0*/  BSYNC B1 ;  /* 0x0000000000017941 */ /* 0x000fea0003800000 */
.L_x_281:
[----:B------:R-:W-:Y:S01]  /*6bb0*/  @!P6 IMAD R51, R51, R23, R224 ;  /* 0x000000173333e224 */ /* 0x000fe200078e02e0 */
[----:B------:R-:W-:Y:S04]  /*6bc0*/  BSSY B1, `(.L_x_283) ;  /* 0x0000006000017945 */ /* 0x000fe80003800000 */
[----:B------:R0:W-:Y:S01]  /*6bd0*/  @!P6 STG.E.U8 desc[UR36][R14.64+0x31], R51 ;  /* 0x000031330e00e986 */ /* 0x0001e2000c101124 */
[----:B------:R-:W-:Y:S05]  /*6be0*/  @P2 BRA `(.L_x_284) ;  /* 0x00000000000c2947 */ /* 0x000fea0003800000 */
[----:B------:R-:W0:Y:S02]  /*6bf0*/  LDG.E.U8 R216, desc[UR36][R4.64+0x38] ;  /* 0x0000382404d87981 */ /* 0x000e24000c1e1100 */
[----:B0-----:R-:W-:-:S05]  /*6c00*/  PRMT R3, R216, 0x8880, RZ ;  /* 0x00008880d8037816 */ /* 0x001fca00000000ff */
[----:B------:R-:W-:-:S07]  /*6c10*/  IMAD R224, R3, R22, RZ ;  /* 0x0000001603e07224 */ /* 0x000fce00078e02ff */
.L_x_284:
[----:B------:R-:W-:Y:S05]  /*6c20*/  BSYNC B1 ;  /* 0x0000000000017941 */ /* 0x000fea0003800000 */
.L_x_283:
        /* <DEDUP_REMOVED lines=12> */
.L_x_286:
[----:B------:R-:W-:Y:S05]  /*6cf0*/  BSYNC B1 ;  /* 0x0000000000017941 */ /* 0x000fea0003800000 */
.L_x_285:
[----:B------:R-:W-:Y:S01]  /*6d00*/  @!P4 IMAD R53, R53, R23, R224 ;  /* 0x000000173535c224 */ /* 0x000fe200078e02e0 */
[----:B------:R-:W-:Y:S04]  /*6d10*/  BSSY B1, `(.L_x_287) ;  /* 0x0000006000017945 */ /* 0x000fe80003800000 */
[----:B------:R0:W-:Y:S01]  /*6d20*/  @!P4 STG.E.U8 desc[UR36][R218.64+0x39], R53 ;  /* 0x00003935da00c986 */ /* 0x0001e2000c101124 */
[----:B------:R-:W-:Y:S05]  /*6d30*/  @P3 BRA `(.L_x_288) ;  /* 0x00000000000c3947 */ /* 0x000fea0003800000 */
[----:B------:R-:W0:Y:S02]  /*6d40*/  LDG.E.U8 R216, desc[UR36][R8.64+0x38] ;  /* 0x0000382408d87981 */ /* 0x000e24000c1e1100 */
[----:B0-----:R-:W-:-:S05]  /*6d50*/  PRMT R3, R216, 0x8880, RZ ;  /* 0x00008880d8037816 */ /* 0x001fca00000000ff */
[----:B------:R-:W-:-:S07]  /*6d60*/  IMAD R224, R3, R22, RZ ;  /* 0x0000001603e07224 */ /* 0x000fce00078e02ff */
.L_x_288:
[----:B------:R-:W-:Y:S05]  /*6d70*/  BSYNC B1 ;  /* 0x0000000000017941 */ /* 0x000fea0003800000 */
.L_x_287:
[----:B0-----:R-:W-:Y:S01]  /*6d80*/  @!P3 IMAD R3, R54, R23, R224 ;  /* 0x000000173603b224 */ /* 0x001fe200078e02e0 */
[----:B------:R-:W-:Y:S04]  /*6d90*/  BSSY B1, `(.L_x_289) ;  /* 0x0000006000017945 */ /* 0x000fe80003800000 */
[----:B------:R0:W-:Y:S01]  /*6da0*/  @!P3 STG.E.U8 desc[UR36][R14.64+0x38], R3 ;  /* 0x000038030e00b986 */ /* 0x0001e2000c101124 */
[----:B------:R-:W-:Y:S05]  /*6db0*/  @P5 BRA `(.L_x_290) ;  /* 0x00000000000c5947 */ /* 0x000fea0003800000 */
[----:B------:R-:W0:Y:S02]  /*6dc0*/  LDG.E.U8 R216, desc[UR36][R8.64+0x39] ;  /* 0x0000392408d87981 */ /* 0x000e24000c1e1100 */
[----:B0-----:R-:W-:-:S05]  /*6dd0*/  PRMT R3, R216, 0x8880, RZ ;  /* 0x00008880d8037816 */ /* 0x001fca00000000ff */
[----:B------:R-:W-:-:S07]  /*6de0*/  IMAD R224, R3, R22, RZ ;  /* 0x0000001603e07224 */ /* 0x000fce00078e02ff */
.L_x_290:
[----:B------:R-:W-:Y:S05]  /*6df0*/  BSYNC B1 ;  /* 0x0000000000017941 */ /* 0x000fea0003800000 */
.L_x_289:
[----:B------:R-:W-:Y:S01]  /*6e00*/  @!P5 IMAD R55, R55, R23, R224 ;  /* 0x000000173737d224 */ /* 0x000fe200078e02e0 */
[----:B------:R-:W-:Y:S04]  /*6e10*/  BSSY B1, `(.L_x_291) ;  /* 0x0000006000017945 */ /* 0x000fe80003800000 */
[----:B------:R0:W-:Y:S01]  /*6e20*/  @!P5 STG.E.U8 desc[UR36][R14.64+0x39], R55 ;  /* 0x000039370e00d986 */ /* 0x0001e2000c101124 */
[----:B------:R-:W-:Y:S05]  /*6e30*/  @P6 BRA `(.L_x_292) ;  /* 0x00000000000c6947 */ /* 0x000fea0003800000 */
[----:B------:R-:W0:Y:S02]  /*6e40*/  LDG.E.U8 R216, desc[UR36][R4.64+0x40] ;  /* 0x0000402404d87981 */ /* 0x000e24000c1e1100 */
[----:B0-----:R-:W-:-:S05]  /*6e50*/  PRMT R3, R216, 0x8880, RZ ;  /* 0x00008880d8037816 */ /* 0x001fca00000000ff */
[----:B------:R-:W-:-:S07]  /*6e60*/  IMAD R224, R3, R22, RZ ;  /* 0x0000001603e07224 */ /* 0x000fce00078e02ff */
.L_x_292:
[----:B------:R-:W-:Y:S05]  /*6e70*/  BSYNC B1 ;  /* 0x0000000000017941 */ /* 0x000fea0003800000 */
.L_x_291:
[----:B0-----:R-:W-:Y:S01]  /*6e80*/  @!P6 IMAD R3, R56, R23, R224 ;  /* 0x000000173803e224 */ /* 0x001fe200078e02e0 */
[----:B------:R-:W-:Y:S04]  /*6e90*/  BSSY B1, `(.L_x_293) ;  /* 0x0000006000017945 */ /* 0x000fe80003800000 */
[----:B------:R0:W-:Y:S01]  /*6ea0*/  @!P6 STG.E.U8 desc[UR36][R218.64+0x40], R3 ;  /* 0x00004003da00e986 */ /* 0x0001e2000c101124 */
[----:B------:R-:W-:Y:S05]  /*6eb0*/  @P2 BRA `(.L_x_294) ;  /* 0x00000000000c2947 */ /* 0x000fea0003800000 */
[----:B------:R-:W0:Y:S02]  /*6ec0*/  LDG.E.U8 R216, desc[UR36][R4.64+0x41] ;  /* 0x0000412404d87981 */ /* 0x000e24000c1e1100 */
[----:B0-----:R-:W-:-:S05]  /*6ed0*/  PRMT R3, R216, 0x8880, RZ ;  /* 0x00008880d8037816 */ /* 0x001fca00000000ff */
[----:B------:R-:W-:-:S07]  /*6ee0*/  IMAD R224, R3, R22, RZ ;  /* 0x0000001603e07224 */ /* 0x000fce00078e02ff */
.L_x_294:
[----:B------:R-:W-:Y:S05]  /*6ef0*/  BSYNC B1 ;  /* 0x0000000000017941 */ /* 0x000fea0003800000 */
.L_x_293:
        /* <DEDUP_REMOVED lines=12> */
.L_x_296:
[----:B------:R-:W-:Y:S05]  /*6fc0*/  BSYNC B1 ;  /* 0x0000000000017941 */ /* 0x000fea0003800000 */
.L_x_295:
[----:B0-----:R-:W-:Y:S01]  /*6fd0*/  @!P4 IMAD R3, R58, R23, R224 ;  /* 0x000000173a03c224 */ /* 0x001fe200078e02e0 */
[----:B------:R-:W-:Y:S04]  /*6fe0*/  BSSY B1, `(.L_x_297) ;  /* 0x0000006000017945 */ /* 0x000fe80003800000 */
[----:B------:R0:W-:Y:S01]  /*6ff0*/  @!P4 STG.E.U8 desc[UR36][R14.64+0x40], R3 ;  /* 0x000040030e00c986 */ /* 0x0001e2000c101124 */
[----:B------:R-:W-:Y:S05]  /*7000*/  @P3 BRA `(.L_x_298) ;  /* 0x00000000000c3947 */ /* 0x000fea0003800000 */
[----:B------:R-:W0:Y:S02]  /*7010*/  LDG.E.U8 R216, desc[UR36][R8.64+0x41] ;  /* 0x0000412408d87981 */ /* 0x000e24000c1e1100 */
[----:B0-----:R-:W-:-:S05]  /*7020*/  PRMT R3, R216, 0x8880, RZ ;  /* 0x00008880d8037816 */ /* 0x001fca00000000ff */
[----:B------:R-:W-:-:S07]  /*7030*/  IMAD R224, R3, R22, RZ ;  /* 0x0000001603e07224 */ /* 0x000fce00078e02ff */
.L_x_298:
[----:B------:R-:W-:Y:S05]  /*7040*/  BSYNC B1 ;  /* 0x0000000000017941 */ /* 0x000fea0003800000 */
.L_x_297:
[----:B------:R-:W-:Y:S01]  /*7050*/  @!P3 IMAD R59, R59, R23, R224 ;  /* 0x000000173b3bb224 */ /* 0x000fe200078e02e0 */
[----:B------:R-:W-:Y:S04]  /*7060*/  BSSY B1, `(.L_x_299) ;  /* 0x0000006000017945 */ /* 0x000fe80003800000 */
[----:B------:R0:W-:Y:S01]  /*7070*/  @!P3 STG.E.U8 desc[UR36][R14.64+0x41], R59 ;  /* 0x0000413b0e00b986 */ /* 0x0001e2000c101124 */
[----:B------:R-:W-:Y:S05]  /*7080*/  @P5 BRA `(.L_x_300) ;  /* 0x00000000000c5947 */ /* 0x000fea0003800000 */
[----:B------:R-:W0:Y:S02]  /*7090*/  LDG.E.U8 R216, desc[UR36][R4.64+0x48] ;  /* 0x0000482404d87981 */ /* 0x000e24000c1e1100 */
[----:B0-----:R-:W-:-:S05]  /*70a0*/  PRMT R3, R216, 0x8880, RZ ;  /* 0x00008880d8037816 */ /* 0x001fca00000000ff */
[----:B------:R-:W-:-:S07]  /*70b0*/  IMAD R224, R3, R22, RZ ;  /* 0x0000001603e07224 */ /* 0x000fce00078e02ff */
.L_x_300:
[----:B------:R-:W-:Y:S05]  /*70c0*/  BSYNC B1 ;  /* 0x0000000000017941 */ /* 0x000fea0003800000 */
.L_x_299:
[----:B0-----:R-:W-:Y:S01]  /*70d0*/  @!P5 IMAD R3, R60, R23, R224 ;  /* 0x000000173c03d224 */ /* 0x001fe200078e02e0 */
[----:B------:R-:W-:Y:S04]  /*70e0*/  BSSY B1, `(.L_x_301) ;  /* 0x0000006000017945 */ /* 0x000fe80003800000 */
[----:B------:R0:W-:Y:S01]  /*70f0*/  @!P5 STG.E.U8 desc[UR36][R218.64+0x48], R3 ;  /* 0x00004803da00d986 */ /* 0x0001e2000c101124 */
[----:B------:R-:W-:Y:S05]  /*7100*/  @P6 BRA `(.L_x_302) ;  /* 0x00000000000c6947 */ /* 0x000fea0003800000 */
[----:B------:R-:W0:Y:S02]  /*7110*/  LDG.E.U8 R216, desc[UR36][R4.64+0x49] ;  /* 0x0000492404d87981 */ /* 0x000e24000c1e1100 */
[----:B0-----:R-:W-:-:S05]  /*7120*/  PRMT R3, R216, 0x8880, RZ ;  /* 0x00008880d8037816 */ /* 0x001fca00000000ff */
[----:B------:R-:W-:-:S07]  /*7130*/  IMAD R224, R3, R22, RZ ;  /* 0x0000001603e07224 */ /* 0x000fce00078e02ff */
.L_x_302:
[----:B------:R-:W-:Y:S05]  /*7140*/  BSYNC B1 ;  /* 0x0000000000017941 */ /* 0x000fea0003800000 */
.L_x_301:
[----:B------:R-:W-:Y:S01]  /*7150*/  @!P6 IMAD R61, R61, R23, R224 ;  /* 0x000000173d3de224 */ /* 0x000fe200078e02e0 */
[----:B------:R-:W-:Y:S04]  /*7160*/  BSSY B1, `(.L_x_303) ;  /* 0x0000006000017945 */ /* 0x000fe80003800000 */
[----:B------:R0:W-:Y:S01]  /*7170*/  @!P6 STG.E.U8 desc[UR36][R218.64+0x49], R61 ;  /* 0x0000493dda00e986 */ /* 0x0001e2000c101124 */
[----:B------:R-:W-:Y:S05]  /*7180*/  @P2 BRA `(.L_x_304) ;  /* 0x00000000000c2947 */ /* 0x000fea0003800000 */
[----:B------:R-:W0:Y:S02]  /*7190*/  LDG.E.U8 R216, desc[UR36][R8.64+0x48] ;  /* 0x0000482408d87981 */ /* 0x000e24000c1e1100 */
[----:B0-----:R-:W-:-:S05]  /*71a0*/  PRMT R3, R216, 0x8880, RZ ;  /* 0x00008880d8037816 */ /* 0x001fca00000000ff */
[----:B------:R-:W-:-:S07]  /*71b0*/  IMAD R224, R3, R22, RZ ;  /* 0x0000001603e07224 */ /* 0x000fce00078e02ff */
.L_x_304:
[----:B------:R-:W-:Y:S05]  /*71c0*/  BSYNC B1 ;  /* 0x0000000000017941 */ /* 0x000fea0003800000 */
.L_x_303:
        /* <DEDUP_REMOVED lines=12> */
.L_x_306:
[----:B------:R-:W-:Y:S05]  /*7290*/  BSYNC B1 ;  /* 0x0000000000017941 */ /* 0x000fea0003800000 */
.L_x_305:
[----:B------:R-:W-:Y:S01]  /*72a0*/  @!P4 IMAD R63, R63, R23, R224 ;  /* 0x000000173f3fc224 */ /* 0x000fe200078e02e0 */
[----:B------:R-:W-:Y:S04]  /*72b0*/  BSSY B1, `(.L_x_307) ;  /* 0x0000006000017945 */ /* 0x000fe80003800000 */
[----:B------:R0:W-:Y:S01]  /*72c0*/  @!P4 STG.E.U8 desc[UR36][R14.64+0x49], R63 ;  /* 0x0000493f0e00c986 */ /* 0x0001e2000c101124 */
[----:B------:R-:W-:Y:S05]  /*72d0*/  @P3 BRA `(.L_x_308) ;  /* 0x00000000000c3947 */ /* 0x000fea0003800000 */
[----:B------:R-:W0:Y:S02]  /*72e0*/  LDG.E.U8 R216, desc[UR36][R4.64+0x50] ;  /* 0x0000502404d87981 */ /* 0x000e24000c1e1100 */
[----:B0-----:R-:W-:-:S05]  /*72f0*/  PRMT R3, R216, 0x8880, RZ ;  /* 0x00008880d8037816 */ /* 0x001fca00000000ff */
[----:B------:R-:W-:-:S07]  /*7300*/  IMAD R224, R3, R22, RZ ;  /* 0x0000001603e07224 */ /* 0x000fce00078e02ff */
.L_x_308:
[----:B------:R-:W-:Y:S05]  /*7310*/  BSYNC B1 ;  /* 0x0000000000017941 */ /* 0x000fea0003800000 */
.L_x_307:
[----:B0-----:R-:W-:Y:S01]  /*7320*/  @!P3 IMAD R3, R64, R23, R224 ;  /* 0x000000174003b224 */ /* 0x001fe200078e02e0 */
[----:B------:R-:W-:Y:S04]  /*7330*/  BSSY B1, `(.L_x_309) ;  /* 0x0000006000017945 */ /* 0x000fe80003800000 */
[----:B------:R0:W-:Y:S01]  /*7340*/  @!P3 STG.E.U8 desc[UR36][R218.64+0x50], R3 ;  /* 0x00005003da00b986 */ /* 0x0001e2000c101124 */
[----:B------:R-:W-:Y:S05]  /*7350*/  @P5 BRA `(.L_x_310) ;  /* 0x00000000000c5947 */ /* 0x000fea0003800000 */
[----:B------:R-:W0:Y:S02]  /*7360*/  LDG.E.U8 R216, desc[UR36][R4.64+0x51] ;  /* 0x0000512404d87981 */ /* 0x000e24000c1e1100 */
[----:B0-----:R-:W-:-:S05]  /*7370*/  PRMT R3, R216, 0x8880, RZ ;  /* 0x00008880d8037816 */ /* 0x001fca00000000ff */
[----:B------:R-:W-:-:S07]  /*7380*/  IMAD R224, R3, R22, RZ ;  /* 0x0000001603e07224 */ /* 0x000fce00078e02ff */
.L_x_310:
[----:B------:R-:W-:Y:S05]  /*7390*/  BSYNC B1 ;  /* 0x0000000000017941 */ /* 0x000fea0003800000 */
.L_x_309:
[----:B------:R-:W-:Y:S01]  /*73a0*/  @!P5 IMAD R65, R65, R23, R224 ;  /* 0x000000174141d224 */ /* 0x000fe200078e02e0 */
[----:B------:R-:W-:Y:S04]  /*73b0*/  BSSY B1, `(.L_x_311) ;  /* 0x0000006000017945 */ /* 0x000fe80003800000 */
[----:B------:R0:W-:Y:S01]  /*73c0*/  @!P5 STG.E.U8 desc[UR36][R218.64+0x51], R65 ;  /* 0x00005141da00d986 */ /* 0x0001e2000c101124 */
[----:B------:R-:W-:Y:S05]  /*73d0*/  @P6 BRA `(.L_x_312) ;  /* 0x00000000000c6947 */ /* 0x000fea0003800000 */
[----:B------:R-:W0:Y:S02]  /*73e0*/  LDG.E.U8 R216, desc[UR36][R8.64+0x50] ;  /* 0x0000502408d87981 */ /* 0x000e24000c1e1100 */
[----:B0-----:R-:W-:-:S05]  /*73f0*/  PRMT R3, R216, 0x8880, RZ ;  /* 0x00008880d8037816 */ /* 0x001fca00000000ff */
[----:B------:R-:W-:-:S07]  /*7400*/  IMAD R224, R3, R22, RZ ;  /* 0x0000001603e07224 */ /* 0x000fce00078e02ff */
.L_x_312:
[----:B------:R-:W-:Y:S05]  /*7410*/  BSYNC B1 ;  /* 0x0000000000017941 */ /* 0x000fea0003800000 */
.L_x_311:
[----:B0-----:R-:W-:Y:S01]  /*7420*/  @!P6 IMAD R3, R66, R23, R224 ;  /* 0x000000174203e224 */ /* 0x001fe200078e02e0 */
[----:B------:R-:W-:Y:S04]  /*7430*/  BSSY B1, `(.L_x_313) ;  /* 0x0000006000017945 */ /* 0x000fe80003800000 */
[----:B------:R0:W-:Y:S01]  /*7440*/  @!P6 STG.E.U8 desc[UR36][R14.64+0x50], R3 ;  /* 0x000050030e00e986 */ /* 0x0001e2000c101124 */
[----:B------:R-:W-:Y:S05]  /*7450*/  @P2 BRA `(.L_x_314) ;  /* 0x00000000000c2947 */ /* 0x000fea0003800000 */
[----:B------:R-:W0:Y:S02]  /*7460*/  LDG.E.U8 R216, desc[UR36][R8.64+0x51] ;  /* 0x0000512408d87981 */ /* 0x000e24000c1e1100 */
[----:B0-----:R-:W-:-:S05]  /*7470*/  PRMT R3, R216, 0x8880, RZ ;  /* 0x00008880d8037816 */ /* 0x001fca00000000ff */
[----:B------:R-:W-:-:S07]  /*7480*/  IMAD R224, R3, R22, RZ ;  /* 0x0000001603e07224 */ /* 0x000fce00078e02ff */
.L_x_314:
[----:B------:R-:W-:Y:S05]  /*7490*/  BSYNC B1 ;  /* 0x0000000000017941 */ /* 0x000fea0003800000 */
.L_x_313:
        /* <DEDUP_REMOVED lines=12> */
.L_x_316:
[----:B------:R-:W-:Y:S05]  /*7560*/  BSYNC B1 ;  /* 0x0000000000017941 */ /* 0x000fea0003800000 */
.L_x_315:
[----:B0-----:R-:W-:Y:S01]  /*7570*/  @!P4 IMAD R3, R68, R23, R224 ;  /* 0x000000174403c224 */ /* 0x001fe200078e02e0 */
[----:B------:R-:W-:Y:S04]  /*7580*/  BSSY B1, `(.L_x_317) ;  /* 0x0000006000017945 */ /* 0x000fe80003800000 */
[----:B------:R0:W-:Y:S01]  /*7590*/  @!P4 STG.E.U8 desc[UR36][R218.64+0x58], R3 ;  /* 0x00005803da00c986 */ /* 0x0001e2000c101124 */
[----:B------:R-:W-:Y:S05]  /*75a0*/  @P3 BRA `(.L_x_318) ;  /* 0x00000000000c3947 */ /* 0x000fea0003800000 */
[----:B------:R-:W0:Y:S02]  /*75b0*/  LDG.E.U8 R216, desc[UR36][R4.64+0x59] ;  /* 0x0000592404d87981 */ /* 0x000e24000c1e1100 */
[----:B0-----:R-:W-:-:S05]  /*75c0*/  PRMT R3, R216, 0x8880, RZ ;  /* 0x00008880d8037816 */ /* 0x001fca00000000ff */
[----:B------:R-:W-:-:S07]  /*75d0*/  IMAD R224, R3, R22, RZ ;  /* 0x0000001603e07224 */ /* 0x000fce00078e02ff */
.L_x_318:
[----:B------:R-:W-:Y:S05]  /*75e0*/  BSYNC B1 ;  /* 0x0000000000017941 */ /* 0x000fea0003800000 */
.L_x_317:
[----:B------:R-:W-:Y:S01]  /*75f0*/  @!P3 IMAD R69, R69, R23, R224 ;  /* 0x000000174545b224 */ /* 0x000fe200078e02e0 */
[----:B------:R-:W-:Y:S04]  /*7600*/  BSSY B1, `(.L_x_319) ;  /* 0x0000006000017945 */ /* 0x000fe80003800000 */
[----:B------:R0:W-:Y:S01]  /*7610*/  @!P3 STG.E.U8 desc[UR36][R218.64+0x59], R69 ;  /* 0x00005945da00b986 */ /* 0x0001e2000c101124 */
[----:B------:R-:W-:Y:S05]  /*7620*/  @P5 BRA `(.L_x_320) ;  /* 0x00000000000c5947 */ /* 0x000fea0003800000 */
[----:B------:R-:W0:Y:S02]  /*7630*/  LDG.E.U8 R216, desc[UR36][R8.64+0x58] ;  /* 0x0000582408d87981 */ /* 0x000e24000c1e1100 */
[----:B0-----:R-:W-:-:S05]  /*7640*/  PRMT R3, R216, 0x8880, RZ ;  /* 0x00008880d8037816 */ /* 0x001fca00000000ff */
[----:B------:R-:W-:-:S07]  /*7650*/  IMAD R224, R3, R22, RZ ;  /* 0x0000001603e07224 */ /* 0x000fce00078e02ff */
.L_x_320:
[----:B------:R-:W-:Y:S05]  /*7660*/  BSYNC B1 ;  /* 0x0000000000017941 */ /* 0x000fea0003800000 */
.L_x_319:
[----:B0-----:R-:W-:Y:S01]  /*7670*/  @!P5 IMAD R3, R70, R23, R224 ;  /* 0x000000174603d224 */ /* 0x001fe200078e02e0 */
[----:B------:R-:W-:Y:S04]  /*7680*/  BSSY B1, `(.L_x_321) ;  /* 0x0000006000017945 */ /* 0x000fe80003800000 */
[----:B------:R0:W-:Y:S01]  /*7690*/  @!P5 STG.E.U8 desc[UR36][R14.64+0x58], R3 ;  /* 0x000058030e00d986 */ /* 0x0001e2000c101124 */
[----:B------:R-:W-:Y:S05]  /*76a0*/  @P6 BRA `(.L_x_322) ;  /* 0x00000000000c6947 */ /* 0x000fea0003800000 */
[----:B------:R-:W0:Y:S02]  /*76b0*/  LDG.E.U8 R216, desc[UR36][R8.64+0x59] ;  /* 0x0000592408d87981 */ /* 0x000e24000c1e1100 */
[----:B0-----:R-:W-:-:S05]  /*76c0*/  PRMT R3, R216, 0x8880, RZ ;  /* 0x00008880d8037816 */ /* 0x001fca00000000ff */
[----:B------:R-:W-:-:S07]  /*76d0*/  IMAD R224, R3, R22, RZ ;  /* 0x0000001603e07224 */ /* 0x000fce00078e02ff */
.L_x_322:
[----:B------:R-:W-:Y:S05]  /*76e0*/  BSYNC B1 ;  /* 0x0000000000017941 */ /* 0x000fea0003800000 */
.L_x_321:
[----:B------:R-:W-:Y:S01]  /*76f0*/  @!P6 IMAD R71, R71, R23, R224 ;  /* 0x000000174747e224 */ /* 0x000fe200078e02e0 */
[----:B------:R-:W-:Y:S04]  /*7700*/  BSSY B1, `(.L_x_323) ;  /* 0x0000006000017945 */ /* 0x000fe80003800000 */
[----:B------:R0:W-:Y:S01]  /*7710*/  @!P6 STG.E.U8 desc[UR36][R14.64+0x59], R71 ;  /* 0x000059470e00e986 */ /* 0x0001e2000c101124 */
[----:B------:R-:W-:Y:S05]  /*7720*/  @P2 BRA `(.L_x_324) ;  /* 0x00000000000c2947 */ /* 0x000fea0003800000 */
[----:B------:R-:W0:Y:S02]  /*7730*/  LDG.E.U8 R216, desc[UR36][R4.64+0x60] ;  /* 0x0000602404d87981 */ /* 0x000e24000c1e1100 */
[----:B0-----:R-:W-:-:S05]  /*7740*/  PRMT R3, R216, 0x8880, RZ ;  /* 0x00008880d8037816 */ /* 0x001fca00000000ff */
[----:B------:R-:W-:-:S07]  /*7750*/  IMAD R224, R3, R22, RZ ;  /* 0x0000001603e07224 */ /* 0x000fce00078e02ff */
.L_x_324:
[----:B------:R-:W-:Y:S05]  /*7760*/  BSYNC B1 ;  /* 0x0000000000017941 */ /* 0x000fea0003800000 */
.L_x_323:
        /* <DEDUP_REMOVED lines=12> */
.L_x_326:
[----:B------:R-:W-:Y:S05]  /*7830*/  BSYNC B1 ;  /* 0x0000000000017941 */ /* 0x000fea0003800000 */
.L_x_325:
[----:B------:R-:W-:Y:S01]  /*7840*/  @!P4 IMAD R73, R73, R23, R224 ;  /* 0x000000174949c224 */ /* 0x000fe200078e02e0 */
[----:B------:R-:W-:Y:S04]  /*7850*/  BSSY B1, `(.L_x_327) ;  /* 0x0000006000017945 */ /* 0x000fe80003800000 */
[----:B------:R0:W-:Y:S01]  /*7860*/  @!P4 STG.E.U8 desc[UR36][R218.64+0x61], R73 ;  /* 0x00006149da00c986 */ /* 0x0001e2000c101124 */
[----:B------:R-:W-:Y:S05]  /*7870*/  @P3 BRA `(.L_x_328) ;  /* 0x00000000000c3947 */ /* 0x000fea0003800000 */
[----:B------:R-:W0:Y:S02]  /*7880*/  LDG.E.U8 R216, desc[UR36][R8.64+0x60] ;  /* 0x0000602408d87981 */ /* 0x000e24000c1e1100 */
[----:B0-----:R-:W-:-:S05]  /*7890*/  PRMT R3, R216, 0x8880, RZ ;  /* 0x00008880d8037816 */ /* 0x001fca00000000ff */
[----:B------:R-:W-:-:S07]  /*78a0*/  IMAD R224, R3, R22, RZ ;  /* 0x0000001603e07224 */ /* 0x000fce00078e02ff */
.L_x_328:
[----:B------:R-:W-:Y:S05]  /*78b0*/  BSYNC B1 ;  /* 0x0000000000017941 */ /* 0x000fea0003800000 */
.L_x_327:
[----:B0-----:R-:W-:Y:S01]  /*78c0*/  @!P3 IMAD R3, R74, R23, R224 ;  /* 0x000000174a03b224 */ /* 0x001fe200078e02e0 */
[----:B------:R-:W-:Y:S04]  /*78d0*/  BSSY B1, `(.L_x_329) ;  /* 0x0000006000017945 */ /* 0x000fe80003800000 */
[----:B------:R0:W-:Y:S01]  /*78e0*/  @!P3 STG.E.U8 desc[UR36][R14.64+0x60], R3 ;  /* 0x000060030e00b986 */ /* 0x0001e2000c101124 */
[----:B------:R-:W-:Y:S05]  /*78f0*/  @P5 BRA `(.L_x_330) ;  /* 0x00000000000c5947 */ /* 0x000fea0003800000 */
[----:B------:R-:W0:Y:S02]  /*7900*/  LDG.E.U8 R216, desc[UR36][R8.64+0x61] ;  /* 0x0000612408d87981 */ /* 0x000e24000c1e1100 */
[----:B0-----:R-:W-:-:S05]  /*7910*/  PRMT R3, R216, 0x8880, RZ ;  /* 0x00008880d8037816 */ /* 0x001fca00000000ff */
[----:B------:R-:W-:-:S07]  /*7920*/  IMAD R224, R3, R22, RZ ;  /* 0x0000001603e07224 */ /* 0x000fce00078e02ff */
.L_x_330:
[----:B------:R-:W-:Y:S05]  /*7930*/  BSYNC B1 ;  /* 0x0000000000017941 */ /* 0x000fea0003800000 */
.L_x_329:
[----:B------:R-:W-:Y:S01]  /*7940*/  @!P5 IMAD R75, R75, R23, R224 ;  /* 0x000000174b4bd224 */ /* 0x000fe200078e02e0 */
[----:B------:R-:W-:Y:S04]  /*7950*/  BSSY B1, `(.L_x_331) ;  /* 0x0000006000017945 */ /* 0x000fe80003800000 */
[----:B------:R0:W-:Y:S01]  /*7960*/  @!P5 STG.E.U8 desc[UR36][R14.64+0x61], R75 ;  /* 0x0000614b0e00d986 */ /* 0x0001e2000c101124 */
[----:B------:R-:W-:Y:S05]  /*7970*/  @P6 BRA `(.L_x_332) ;  /* 0x00000000000c6947 */ /* 0x000fea0003800000 */
[----:B------:R-:W0:Y:S02]  /*7980*/  LDG.E.U8 R216, desc[UR36][R4.64+0x68] ;  /* 0x0000682404d87981 */ /* 0x000e24000c1e1100 */
[----:B0-----:R-:W-:-:S05]  /*7990*/  PRMT R3, R216, 0x8880, RZ ;  /* 0x00008880d8037816 */ /* 0x001fca00000000ff */
[----:B------:R-:W-:-:S07]  /*79a0*/  IMAD R224, R3, R22, RZ ;  /* 0x0000001603e07224 */ /* 0x000fce00078e02ff */
.L_x_332:
[----:B------:R-:W-:Y:S05]  /*79b0*/  BSYNC B1 ;  /* 0x0000000000017941 */ /* 0x000fea0003800000 */
.L_x_331:
[----:B0-----:R-:W-:Y:S01]  /*79c0*/  @!P6 IMAD R3, R76, R23, R224 ;  /* 0x000000174c03e224 */ /* 0x001fe200078e02e0 */
[----:B------:R-:W-:Y:S04]  /*79d0*/  BSSY B1, `(.L_x_333) ;  /* 0x0000006000017945 */ /* 0x000fe80003800000 */
[----:B------:R0:W-:Y:S01]  /*79e0*/  @!P6 STG.E.U8 desc[UR36][R218.64+0x68], R3 ;  /* 0x00006803da00e986 */ /* 0x0001e2000c101124 */
[----:B------:R-:W-:Y:S05]  /*79f0*/  @P2 BRA `(.L_x_334) ;  /* 0x00000000000c2947 */ /* 0x000fea0003800000 */
[----:B------:R-:W0:Y:S02]  /*7a00*/  LDG.E.U8 R216, desc[UR36][R4.64+0x69] ;  /* 0x0000692404d87981 */ /* 0x000e24000c1e1100 */
[----:B0-----:R-:W-:-:S05]  /*7a10*/  PRMT R3, R216, 0x8880, RZ ;  /* 0x00008880d8037816 */ /* 0x001fca00000000ff */
[----:B------:R-:W-:-:S07]  /*7a20*/  IMAD R224, R3, R22, RZ ;  /* 0x0000001603e07224 */ /* 0x000fce00078e02ff */
.L_x_334:
[----:B------:R-:W-:Y:S05]  /*7a30*/  BSYNC B1 ;  /* 0x0000000000017941 */ /* 0x000fea0003800000 */
.L_x_333:
        /* <DEDUP_REMOVED lines=12> */
.L_x_336:
[----:B------:R-:W-:Y:S05]  /*7b00*/  BSYNC B1 ;  /* 0x0000000000017941 */ /* 0x000fea0003800000 */
.L_x_335:
[----:B0-----:R-:W-:Y:S01]  /*7b10*/  @!P4 IMAD R3, R78, R23, R224 ;  /* 0x000000174e03c224 */ /* 0x001fe200078e02e0 */
[----:B------:R-:W-:Y:S04]  /*7b20*/  BSSY B1, `(.L_x_337) ;  /* 0x0000006000017945 */ /* 0x000fe80003800000 */
[----:B------:R0:W-:Y:S01]  /*7b30*/  @!P4 STG.E.U8 desc[UR36][R14.64+0x68], R3 ;  /* 0x000068030e00c986 */ /* 0x0001e2000c101124 */
[----:B------:R-:W-:Y:S05]  /*7b40*/  @P3 BRA `(.L_x_338) ;  /* 0x00000000000c3947 */ /* 0x000fea0003800000 */
[----:B------:R-:W0:Y:S02]  /*7b50*/  LDG.E.U8 R216, desc[UR36][R8.64+0x69] ;  /* 0x0000692408d87981 */ /* 0x000e24000c1e1100 */
[----:B0-----:R-:W-:-:S05]  /*7b60*/  PRMT R3, R216, 0x8880, RZ ;  /* 0x00008880d8037816 */ /* 0x001fca00000000ff */
[----:B------:R-:W-:-:S07]  /*7b70*/  IMAD R224, R3, R22, RZ ;  /* 0x0000001603e07224 */ /* 0x000fce00078e02ff */
.L_x_338:
[----:B------:R-:W-:Y:S05]  /*7b80*/  BSYNC B1 ;  /* 0x0000000000017941 */ /* 0x000fea0003800000 */
.L_x_337:
[----:B------:R-:W-:Y:S01]  /*7b90*/  @!P3 IMAD R79, R79, R23, R224 ;  /* 0x000000174f4fb224 */ /* 0x000fe200078e02e0 */
[----:B------:R-:W-:Y:S04]  /*7ba0*/  BSSY B1, `(.L_x_339) ;  /* 0x0000006000017945 */ /* 0x000fe80003800000 */
[----:B------:R0:W-:Y:S01]  /*7bb0*/  @!P3 STG.E.U8 desc[UR36][R14.64+0x69], R79 ;  /* 0x0000694f0e00b986 */ /* 0x0001e2000c101124 */
[----:B------:R-:W-:Y:S05]  /*7bc0*/  @P5 BRA `(.L_x_340) ;  /* 0x00000000000c5947 */ /* 0x000fea0003800000 */
[----:B------:R-:W0:Y:S02]  /*7bd0*/  LDG.E.U8 R216, desc[UR36][R4.64+0x70] ;  /* 0x0000702404d87981 */ /* 0x000e24000c1e1100 */
[----:B0-----:R-:W-:-:S05]  /*7be0*/  PRMT R3, R216, 0x8880, RZ ;  /* 0x00008880d8037816 */ /* 0x001fca00000000ff */
[----:B------:R-:W-:-:S07]  /*7bf0*/  IMAD R224, R3, R22, RZ ;  /* 0x0000001603e07224 */ /* 0x000fce00078e02ff */
.L_x_340:
[----:B------:R-:W-:Y:S05]  /*7c00*/  BSYNC B1 ;  /* 0x0000000000017941 */ /* 0x000fea0003800000 */
.L_x_339:
[----:B0-----:R-:W-:Y:S01]  /*7c10*/  @!P5 IMAD R3, R80, R23, R224 ;  /* 0x000000175003d224 */ /* 0x001fe200078e02e0 */
[----:B------:R-:W-:Y:S04]  /*7c20*/  BSSY B1, `(.L_x_341) ;  /* 0x0000006000017945 */ /* 0x000fe80003800000 */
[----:B------:R0:W-:Y:S01]  /*7c30*/  @!P5 STG.E.U8 desc[UR36][R218.64+0x70], R3 ;  /* 0x00007003da00d986 */ /* 0x0001e2000c101124 */
[----:B------:R-:W-:Y:S05]  /*7c40*/  @P6 BRA `(.L_x_342) ;  /* 0x00000000000c6947 */ /* 0x000fea0003800000 */
[----:B------:R-:W0:Y:S02]  /*7c50*/  LDG.E.U8 R216, desc[UR36][R4.64+0x71] ;  /* 0x0000712404d87981 */ /* 0x000e24000c1e1100 */
[----:B0-----:R-:W-:-:S05]  /*7c60*/  PRMT R3, R216, 0x8880, RZ ;  /* 0x00008880d8037816 */ /* 0x001fca00000000ff */
[----:B------:R-:W-:-:S07]  /*7c70*/  IMAD R224, R3, R22, RZ ;  /* 0x0000001603e07224 */ /* 0x000fce00078e02ff */
.L_x_342:
[----:B------:R-:W-:Y:S05]  /*7c80*/  BSYNC B1 ;  /* 0x0000000000017941 */ /* 0x000fea0003800000 */
.L_x_341:
[----:B------:R-:W-:Y:S01]  /*7c90*/  @!P6 IMAD R81, R81, R23, R224 ;  /* 0x000000175151e224 */ /* 0x000fe200078e02e0 */
[----:B------:R-:W-:Y:S04]  /*7ca0*/  BSSY B1, `(.L_x_343) ;  /* 0x0000006000017945 */ /* 0x000fe80003800000 */
[----:B------:R0:W-:Y:S01]  /*7cb0*/  @!P6 STG.E.U8 desc[UR36][R218.64+0x71], R81 ;  /* 0x00007151da00e986 */ /* 0x0001e2000c101124 */
[----:B------:R-:W-:Y:S05]  /*7cc0*/  @P2 BRA `(.L_x_344) ;  /* 0x00000000000c2947 */ /* 0x000fea0003800000 */
[----:B------:R-:W0:Y:S02]  /*7cd0*/  LDG.E.U8 R216, desc[UR36][R8.64+0x70] ;  /* 0x0000702408d87981 */ /* 0x000e24000c1e1100 */
[----:B0-----:R-:W-:-:S05]  /*7ce0*/  PRMT R3, R216, 0x8880, RZ ;  /* 0x00008880d8037816 */ /* 0x001fca00000000ff */
[----:B------:R-:W-:-:S07]  /*7cf0*/  IMAD R224, R3, R22, RZ ;  /* 0x0000001603e07224 */ /* 0x000fce00078e02ff */
.L_x_344:
[----:B------:R-:W-:Y:S05]  /*7d00*/  BSYNC B1 ;  /* 0x0000000000017941 */ /* 0x000fea0003800000 */
.L_x_343:
        /* <DEDUP_REMOVED lines=12> */
.L_x_346:
[----:B------:R-:W-:Y:S05]  /*7dd0*/  BSYNC B1 ;  /* 0x0000000000017941 */ /* 0x000fea0003800000 */
.L_x_345:
[----:B------:R-:W-:Y:S01]  /*7de0*/  @!P4 IMAD R83, R83, R23, R224 ;  /* 0x000000175353c224 */ /* 0x000fe200078e02e0 */
[----:B------:R-:W-:Y:S04]  /*7df0*/  BSSY B1, `(.L_x_347) ;  /* 0x0000006000017945 */ /* 0x000fe80003800000 */
[----:B------:R0:W-:Y:S01]  /*7e00*/  @!P4 STG.E.U8 desc[UR36][R14.64+0x71], R83 ;  /* 0x000071530e00c986 */ /* 0x0001e2000c101124 */
[----:B------:R-:W-:Y:S05]  /*7e10*/  @P3 BRA `(.L_x_348) ;  /* 0x00000000000c3947 */ /* 0x000fea0003800000 */
[----:B------:R-:W0:Y:S02]  /*7e20*/  LDG.E.U8 R216, desc[UR36][R4.64+0x78] ;  /* 0x0000782404d87981 */ /* 0x000e24000c1e1100 */
[----:B0-----:R-:W-:-:S05]  /*7e30*/  PRMT R3, R216, 0x8880, RZ ;  /* 0x00008880d8037816 */ /* 0x001fca00000000ff */
[----:B------:R-:W-:-:S07]  /*7e40*/  IMAD R224, R3, R22, RZ ;  /* 0x0000001603e07224 */ /* 0x000fce00078e02ff */
.L_x_348:
[----:B------:R-:W-:Y:S05]  /*7e50*/  BSYNC B1 ;  /* 0x0000000000017941 */ /* 0x000fea0003800000 */
.L_x_347:
[----:B0-----:R-:W-:Y:S01]  /*7e60*/  @!P3 IMAD R3, R84, R23, R224 ;  /* 0x000000175403b224 */ /* 0x001fe200078e02e0 */
[----:B------:R-:W-:Y:S04]  /*7e70*/  BSSY B1, `(.L_x_349) ;  /* 0x0000006000017945 */ /* 0x000fe80003800000 */
[----:B------:R0:W-:Y:S01]  /*7e80*/  @!P3 STG.E.U8 desc[UR36][R218.64+0x78], R3 ;  /* 0x00007803da00b986 */ /* 0x0001e2000c101124 */
[----:B------:R-:W-:Y:S05]  /*7e90*/  @P5 BRA `(.L_x_350) ;  /* 0x00000000000c5947 */ /* 0x000fea0003800000 */
[----:B------:R-:W0:Y:S02]  /*7ea0*/  LDG.E.U8 R216, desc[UR36][R4.64+0x79] ;  /* 0x0000792404d87981 */ /* 0x000e24000c1e1100 */
[----:B0-----:R-:W-:-:S05]  /*7eb0*/  PRMT R3, R216, 0x8880, RZ ;  /* 0x00008880d8037816 */ /* 0x001fca00000000ff */
[----:B------:R-:W-:-:S07]  /*7ec0*/  IMAD R224, R3, R22, RZ ;  /* 0x0000001603e07224 */ /* 0x000fce00078e02ff */
.L_x_350:
[----:B------:R-:W-:Y:S05]  /*7ed0*/  BSYNC B1 ;  /* 0x0000000000017941 */ /* 0x000fea0003800000 */
.L_x_349:
[----:B------:R-:W-:Y:S01]  /*7ee0*/  @!P5 IMAD R85, R85, R23, R224 ;  /* 0x000000175555d224 */ /* 0x000fe200078e02e0 */
[----:B------:R-:W-:Y:S04]  /*7ef0*/  BSSY B1, `(.L_x_351) ;  /* 0x0000006000017945 */ /* 0x000fe80003800000 */
[----:B------:R0:W-:Y:S01]  /*7f00*/  @!P5 STG.E.U8 desc[UR36][R218.64+0x79], R85 ;  /* 0x00007955da00d986 */ /* 0x0001e2000c101124 */
[----:B------:R-:W-:Y:S05]  /*7f10*/  @P6 BRA `(.L_x_352) ;  /* 0x00000000000c6947 */ /* 0x000fea0003800000 */
[----:B------:R-:W0:Y:S02]  /*7f20*/  LDG.E.U8 R216, desc[UR36][R8.64+0x78] ;  /* 0x0000782408d87981 */ /* 0x000e24000c1e1100 */
[----:B0-----:R-:W-:-:S05]  /*7f30*/  PRMT R3, R216, 0x8880, RZ ;  /* 0x00008880d8037816 */ /* 0x001fca00000000ff */
[----:B------:R-:W-:-:S07]  /*7f40*/  IMAD R224, R3, R22, RZ ;  /* 0x0000001603e07224 */ /* 0x000fce00078e02ff */
.L_x_352:
[----:B------:R-:W-:Y:S05]  /*7f50*/  BSYNC B1 ;  /* 0x0000000000017941 */ /* 0x000fea0003800000 */
.L_x_351:
[----:B0-----:R-:W-:Y:S01]  /*7f60*/  @!P6 IMAD R3, R86, R23, R224 ;  /* 0x000000175603e224 */ /* 0x001fe200078e02e0 */
[----:B------:R-:W-:Y:S04]  /*7f70*/  BSSY B1, `(.L_x_353) ;  /* 0x0000006000017945 */ /* 0x000fe80003800000 */
[----:B------:R0:W-:Y:S01]  /*7f80*/  @!P6 STG.E.U8 desc[UR36][R14.64+0x78], R3 ;  /* 0x000078030e00e986 */ /* 0x0001e2000c101124 */
[----:B------:R-:W-:Y:S05]  /*7f90*/  @P2 BRA `(.L_x_354) ;  /* 0x00000000000c2947 */ /* 0x000fea0003800000 */
[----:B------:R-:W0:Y:S02]  /*7fa0*/  LDG.E.U8 R216, desc[UR36][R8.64+0x79] ;  /* 0x0000792408d87981 */ /* 0x000e24000c1e1100 */
[----:B0-----:R-:W-:-:S05]  /*7fb0*/  PRMT R3, R216, 0x8880, RZ ;  /* 0x00008880d8037816 */ /* 0x001fca00000000ff */
[----:B------:R-:W-:-:S07]  /*7fc0*/  IMAD R224, R3, R22, RZ ;  /* 0x0000001603e07224 */ /* 0x000fce00078e02ff */
.L_x_354:
[----:B------:R-:W-:Y:S05]  /*7fd0*/  BSYNC B1 ;  /* 0x0000000000017941 */ /* 0x000fea0003800000 */
.L_x_353:
        /* <DEDUP_REMOVED lines=12> */
.L_x_356:
[----:B------:R-:W-:Y:S05]  /*80a0*/  BSYNC B1 ;  /* 0x0000000000017941 */ /* 0x000fea0003800000 */
.L_x_355:
[----:B0-----:R-:W-:Y:S01]  /*80b0*/  @!P4 IMAD R3, R88, R23, R224 ;  /* 0x000000175803c224 */ /* 0x001fe200078e02e0 */
[----:B------:R-:W-:Y:S04]  /*80c0*/  BSSY B1, `(.L_x_357) ;  /* 0x0000006000017945 */ /* 0x000fe80003800000 */
[----:B------:R0:W-:Y:S01]  /*80d0*/  @!P4 STG.E.U8 desc[UR36][R218.64+0x80], R3 ;  /* 0x00008003da00c986 */ /* 0x0001e2000c101124 */
[----:B------:R-:W-:Y:S05]  /*80e0*/  @P3 BRA `(.L_x_358) ;  /* 0x00000000000c3947 */ /* 0x000fea0003800000 */
[----:B------:R-:W0:Y:S02]  /*80f0*/  LDG.E.U8 R216, desc[UR36][R4.64+0x81] ;  /* 0x0000812404d87981 */ /* 0x000e24000c1e1100 */
[----:B0-----:R-:W-:-:S05]  /*8100*/  PRMT R3, R216, 0x8880, RZ ;  /* 0x00008880d8037816 */ /* 0x001fca00000000ff */
[----:B------:R-:W-:-:S07]  /*8110*/  IMAD R224, R3, R22, RZ ;  /* 0x0000001603e07224 */ /* 0x000fce00078e02ff */
.L_x_358:
[----:B------:R-:W-:Y:S05]  /*8120*/  BSYNC B1 ;  /* 0x0000000000017941 */ /* 0x000fea0003800000 */
.L_x_357:
[----:B------:R-:W-:Y:S01]  /*8130*/  @!P3 IMAD R89, R89, R23, R224 ;  /* 0x000000175959b224 */ /* 0x000fe200078e02e0 */
[----:B------:R-:W-:Y:S04]  /*8140*/  BSSY B1, `(.L_x_359) ;  /* 0x0000006000017945 */ /* 0x000fe80003800000 */
[----:B------:R0:W-:Y:S01]  /*8150*/  @!P3 STG.E.U8 desc[UR36][R218.64+0x81], R89 ;  /* 0x00008159da00b986 */ /* 0x0001e2000c101124 */
[----:B------:R-:W-:Y:S05]  /*8160*/  @P5 BRA `(.L_x_360) ;  /* 0x00000000000c5947 */ /* 0x000fea0003800000 */
[----:B------:R-:W0:Y:S02]  /*8170*/  LDG.E.U8 R216, desc[UR36][R8.64+0x80] ;  /* 0x0000802408d87981 */ /* 0x000e24000c1e1100 */
[----:B0-----:R-:W-:-:S05]  /*8180*/  PRMT R3, R216, 0x8880, RZ ;  /* 0x00008880d8037816 */ /* 0x001fca00000000ff */
[----:B------:R-:W-:-:S07]  /*8190*/  IMAD R224, R3, R22, RZ ;  /* 0x0000001603e07224 */ /* 0x000fce00078e02ff */
.L_x_360:
[----:B------:R-:W-:Y:S05]  /*81a0*/  BSYNC B1 ;  /* 0x0000000000017941 */ /* 0x000fea0003800000 */
.L_x_359:
[----:B0-----:R-:W-:Y:S01]  /*81b0*/  @!P5 IMAD R3, R90, R23, R224 ;  /* 0x000000175a03d224 */ /* 0x001fe200078e02e0 */
[----:B------:R-:W-:Y:S04]  /*81c0*/  BSSY B1, `(.L_x_361) ;  /* 0x0000006000017945 */ /* 0x000fe80003800000 */
[----:B------:R0:W-:Y:S01]  /*81d0*/  @!P5 STG.E.U8 desc[UR36][R14.64+0x80], R3 ;  /* 0x000080030e00d986 */ /* 0x0001e2000c101124 */
[----:B------:R-:W-:Y:S05]  /*81e0*/  @P6 BRA `(.L_x_362) ;  /* 0x00000000000c6947 */ /* 0x000fea0003800000 */
[----:B------:R-:W0:Y:S02]  /*81f0*/  LDG.E.U8 R216, desc[UR36][R8.64+0x81] ;  /* 0x0000812408d87981 */ /* 0x000e24000c1e1100 */
[----:B0-----:R-:W-:-:S05]  /*8200*/  PRMT R3, R216, 0x8880, RZ ;  /* 0x00008880d8037816 */ /* 0x001fca00000000ff */
[----:B------:R-:W-:-:S07]  /*8210*/  IMAD R224, R3, R22, RZ ;  /* 0x0000001603e07224 */ /* 0x000fce00078e02ff */
.L_x_362:
[----:B------:R-:W-:Y:S05]  /*8220*/  BSYNC B1 ;  /* 0x0000000000017941 */ /* 0x000fea0003800000 */
.L_x_361:
[----:B------:R-:W-:Y:S01]  /*8230*/  @!P6 IMAD R91, R91, R23, R224 ;  /* 0x000000175b5be224 */ /* 0x000fe200078e02e0 */
[----:B------:R-:W-:Y:S04]  /*8240*/  BSSY B1, `(.L_x_363) ;  /* 0x0000006000017945 */ /* 0x000fe80003800000 */
[----:B------:R0:W-:Y:S01]  /*8250*/  @!P6 STG.E.U8 desc[UR36][R14.64+0x81], R91 ;  /* 0x0000815b0e00e986 */ /* 0x0001e2000c101124 */
[----:B------:R-:W-:Y:S05]  /*8260*/  @P2 BRA `(.L_x_364) ;  /* 0x00000000000c2947 */ /* 0x000fea0003800000 */
[----:B------:R-:W0:Y:S02]  /*8270*/  LDG.E.U8 R216, desc[UR36][R4.64+0x88] ;  /* 0x0000882404d87981 */ /* 0x000e24000c1e1100 */
[----:B0-----:R-:W-:-:S05]  /*8280*/  PRMT R3, R216, 0x8880, RZ ;  /* 0x00008880d8037816 */ /* 0x001fca00000000ff */
[----:B------:R-:W-:-:S07]  /*8290*/  IMAD R224, R3, R22, RZ ;  /* 0x0000001603e07224 */ /* 0x000fce00078e02ff */
.L_x_364:
[----:B------:R-:W-:Y:S05]  /*82a0*/  BSYNC B1 ;  /* 0x0000000000017941 */ /* 0x000fea0003800000 */
.L_x_363:
        /* <DEDUP_REMOVED lines=12> */
.L_x_366:
[----:B------:R-:W-:Y:S05]  /*8370*/  BSYNC B1 ;  /* 0x0000000000017941 */ /* 0x000fea0003800000 */
.L_x_365:
[----:B------:R-:W-:Y:S01]  /*8380*/  @!P4 IMAD R93, R93, R23, R224 ;  /* 0x000000175d5dc224 */ /* 0x000fe200078e02e0 */
[----:B------:R-:W-:Y:S04]  /*8390*/  BSSY B1, `(.L_x_367) ;  /* 0x0000006000017945 */ /* 0x000fe80003800000 */
[----:B------:R0:W-:Y:S01]  /*83a0*/  @!P4 STG.E.U8 desc[UR36][R218.64+0x89], R93 ;  /* 0x0000895dda00c986 */ /* 0x0001e2000c101124 */
[----:B------:R-:W-:Y:S05]  /*83b0*/  @P3 BRA `(.L_x_368) ;  /* 0x00000000000c3947 */ /* 0x000fea0003800000 */
[----:B------:R-:W0:Y:S02]  /*83c0*/  LDG.E.U8 R216, desc[UR36][R8.64+0x88] ;  /* 0x0000882408d87981 */ /* 0x000e24000c1e1100 */
[----:B0-----:R-:W-:-:S05]  /*83d0*/  PRMT R3, R216, 0x8880, RZ ;  /* 0x00008880d8037816 */ /* 0x001fca00000000ff */
[----:B------:R-:W-:-:S07]  /*83e0*/  IMAD R224, R3, R22, RZ ;  /* 0x0000001603e07224 */ /* 0x000fce00078e02ff */
.L_x_368:
[----:B------:R-:W-:Y:S05]  /*83f0*/  BSYNC B1 ;  /* 0x0000000000017941 */ /* 0x000fea0003800000 */
.L_x_367:
[----:B0-----:R-:W-:Y:S01]  /*8400*/  @!P3 IMAD R3, R94, R23, R224 ;  /* 0x000000175e03b224 */ /* 0x001fe200078e02e0 */
[----:B------:R-:W-:Y:S04]  /*8410*/  BSSY B1, `(.L_x_369) ;  /* 0x0000006000017945 */ /* 0x000fe80003800000 */
[----:B------:R0:W-:Y:S01]  /*8420*/  @!P3 STG.E.U8 desc[UR36][R14.64+0x88], R3 ;  /* 0x000088030e00b986 */ /* 0x0001e2000c101124 */
[----:B------:R-:W-:Y:S05]  /*8430*/  @P5 BRA `(.L_x_370) ;  /* 0x00000000000c5947 */ /* 0x000fea0003800000 */
[----:B------:R-:W0:Y:S02]  /*8440*/  LDG.E.U8 R216, desc[UR36][R8.64+0x89] ;  /* 0x0000892408d87981 */ /* 0x000e24000c1e1100 */
[----:B0-----:R-:W-:-:S05]  /*8450*/  PRMT R3, R216, 0x8880, RZ ;  /* 0x00008880d8037816 */ /* 0x001fca00000000ff */
[----:B------:R-:W-:-:S07]  /*8460*/  IMAD R224, R3, R22, RZ ;  /* 0x0000001603e07224 */ /* 0x000fce00078e02ff */
.L_x_370:
[----:B------:R-:W-:Y:S05]  /*8470*/  BSYNC B1 ;  /* 0x0000000000017941 */ /* 0x000fea0003800000 */
.L_x_369:
[----:B------:R-:W-:Y:S01]  /*8480*/  @!P5 IMAD R95, R95, R23, R224 ;  /* 0x000000175f5fd224 */ /* 0x000fe200078e02e0 */
[----:B------:R-:W-:Y:S04]  /*8490*/  BSSY B1, `(.L_x_371) ;  /* 0x0000006000017945 */ /* 0x000fe80003800000 */
[----:B------:R0:W-:Y:S01]  /*84a0*/  @!P5 STG.E.U8 desc[UR36][R14.64+0x89], R95 ;  /* 0x0000895f0e00d986 */ /* 0x0001e2000c101124 */
[----:B------:R-:W-:Y:S05]  /*84b0*/  @P6 BRA `(.L_x_372) ;  /* 0x00000000000c6947 */ /* 0x000fea0003800000 */
[----:B------:R-:W0:Y:S02]  /*84c0*/  LDG.E.U8 R216, desc[UR36][R4.64+0x90] ;  /* 0x0000902404d87981 */ /* 0x000e24000c1e1100 */
[----:B0-----:R-:W-:-:S05]  /*84d0*/  PRMT R3, R216, 0x8880, RZ ;  /* 0x00008880d8037816 */ /* 0x001fca00000000ff */
[----:B------:R-:W-:-:S07]  /*84e0*/  IMAD R224, R3, R22, RZ ;  /* 0x0000001603e07224 */ /* 0x000fce00078e02ff */
.L_x_372:
[----:B------:R-:W-:Y:S05]  /*84f0*/  BSYNC B1 ;  /* 0x0000000000017941 */ /* 0x000fea0003800000 */
.L_x_371:
[----:B0-----:R-:W-:Y:S01]  /*8500*/  @!P6 IMAD R3, R96, R23, R224 ;  /* 0x000000176003e224 */ /* 0x001fe200078e02e0 */
[----:B------:R-:W-:Y:S04]  /*8510*/  BSSY B1, `(.L_x_373) ;  /* 0x0000006000017945 */ /* 0x000fe80003800000 */
[----:B------:R0:W-:Y:S01]  /*8520*/  @!P6 STG.E.U8 desc[UR36][R218.64+0x90], R3 ;  /* 0x00009003da00e986 */ /* 0x0001e2000c101124 */
[----:B------:R-:W-:Y:S05]  /*8530*/  @P2 BRA `(.L_x_374) ;  /* 0x00000000000c2947 */ /* 0x000fea0003800000 */
[----:B------:R-:W0:Y:S02]  /*8540*/  LDG.E.U8 R216, desc[UR36][R4.64+0x91] ;  /* 0x0000912404d87981 */ /* 0x000e24000c1e1100 */
[----:B0-----:R-:W-:-:S05]  /*8550*/  PRMT R3, R216, 0x8880, RZ ;  /* 0x00008880d8037816 */ /* 0x001fca00000000ff */
[----:B------:R-:W-:-:S07]  /*8560*/  IMAD R224, R3, R22, RZ ;  /* 0x0000001603e07224 */ /* 0x000fce00078e02ff */
.L_x_374:
[----:B------:R-:W-:Y:S05]  /*8570*/  BSYNC B1 ;  /* 0x0000000000017941 */ /* 0x000fea0003800000 */
.L_x_373:
        /* <DEDUP_REMOVED lines=12> */
.L_x_376:
[----:B------:R-:W-:Y:S05]  /*8640*/  BSYNC B1 ;  /* 0x0000000000017941 */ /* 0x000fea0003800000 */
.L_x_375:
[----:B0-----:R-:W-:Y:S01]  /*8650*/  @!P4 IMAD R3, R98, R23, R224 ;  /* 0x000000176203c224 */ /* 0x001fe200078e02e0 */
[----:B------:R-:W-:Y:S04]  /*8660*/  BSSY B1, `(.L_x_377) ;  /* 0x0000006000017945 */ /* 0x000fe80003800000 */
[----:B------:R0:W-:Y:S01]  /*8670*/  @!P4 STG.E.U8 desc[UR36][R14.64+0x90], R3 ;  /* 0x000090030e00c986 */ /* 0x0001e2000c101124 */
[----:B------:R-:W-:Y:S05]  /*8680*/  @P3 BRA `(.L_x_378) ;  /* 0x00000000000c3947 */ /* 0x000fea0003800000 */
[----:B------:R-:W0:Y:S02]  /*8690*/  LDG.E.U8 R216, desc[UR36][R8.64+0x91] ;  /* 0x0000912408d87981 */ /* 0x000e24000c1e1100 */
[----:B0-----:R-:W-:-:S05]  /*86a0*/  PRMT R3, R216, 0x8880, RZ ;  /* 0x00008880d8037816 */ /* 0x001fca00000000ff */
[----:B------:R-:W-:-:S07]  /*86b0*/  IMAD R224, R3, R22, RZ ;  /* 0x0000001603e07224 */ /* 0x000fce00078e02ff */
.L_x_378:
[----:B------:R-:W-:Y:S05]  /*86c0*/  BSYNC B1 ;  /* 0x0000000000017941 */ /* 0x000fea0003800000 */
.L_x_377:
[----:B------:R-:W-:Y:S01]  /*86d0*/  @!P3 IMAD R99, R99, R23, R224 ;  /* 0x000000176363b224 */ /* 0x000fe200078e02e0 */
[----:B------:R-:W-:Y:S04]  /*86e0*/  BSSY B1, `(.L_x_379) ;  /* 0x0000006000017945 */ /* 0x000fe80003800000 */
[----:B------:R0:W-:Y:S01]  /*86f0*/  @!P3 STG.E.U8 desc[UR36][R14.64+0x91], R99 ;  /* 0x000091630e00b986 */ /* 0x0001e2000c101124 */
[----:B------:R-:W-:Y:S05]  /*8700*/  @P5 BRA `(.L_x_380) ;  /* 0x00000000000c5947 */ /* 0x000fea0003800000 */
[----:B------:R-:W0:Y:S02]  /*8710*/  LDG.E.U8 R216, desc[UR36][R4.64+0x98] ;  /* 0x0000982404d87981 */ /* 0x000e24000c1e1100 */
[----:B0-----:R-:W-:-:S05]  /*8720*/  PRMT R3, R216, 0x8880, RZ ;  /* 0x00008880d8037816 */ /* 0x001fca00000000ff */
[----:B------:R-:W-:-:S07]  /*8730*/  IMAD R224, R3, R22, RZ ;  /* 0x0000001603e07224 */ /* 0x000fce00078e02ff */
.L_x_380:
[----:B------:R-:W-:Y:S05]  /*8740*/  BSYNC B1 ;  /* 0x0000000000017941 */ /* 0x000fea0003800000 */
.L_x_379:
[----:B0-----:R-:W-:Y:S01]  /*8750*/  @!P5 IMAD R3, R100, R23, R224 ;  /* 0x000000176403d224 */ /* 0x001fe200078e02e0 */
[----:B------:R-:W-:Y:S04]  /*8760*/  BSSY B1, `(.L_x_381) ;  /* 0x0000006000017945 */ /* 0x000fe80003800000 */
[----:B------:R0:W-:Y:S01]  /*8770*/  @!P5 STG.E.U8 desc[UR36][R218.64+0x98], R3 ;  /* 0x00009803da00d986 */ /* 0x0001e2000c101124 */
[----:B------:R-:W-:Y:S05]  /*8780*/  @P6 BRA `(.L_x_382) ;  /* 0x00000000000c6947 */ /* 0x000fea0003800000 */
[----:B------:R-:W0:Y:S02]  /*8790*/  LDG.E.U8 R216, desc[UR36][R4.64+0x99] ;  /* 0x0000992404d87981 */ /* 0x000e24000c1e1100 */
[----:B0-----:R-:W-:-:S05]  /*87a0*/  PRMT R3, R216, 0x8880, RZ ;  /* 0x00008880d8037816 */ /* 0x001fca00000000ff */
[----:B------:R-:W-:-:S07]  /*87b0*/  IMAD R224, R3, R22, RZ ;  /* 0x0000001603e07224 */ /* 0x000fce00078e02ff */
.L_x_382:
[----:B------:R-:W-:Y:S05]  /*87c0*/  BSYNC B1 ;  /* 0x0000000000017941 */ /* 0x000fea0003800000 */
.L_x_381:
[----:B------:R-:W-:Y:S01]  /*87d0*/  @!P6 IMAD R101, R101, R23, R224 ;  /* 0x000000176565e224 */ /* 0x000fe200078e02e0 */
[----:B------:R-:W-:Y:S04]  /*87e0*/  BSSY B1, `(.L_x_383) ;  /* 0x0000006000017945 */ /* 0x000fe80003800000 */
[----:B------:R0:W-:Y:S01]  /*87f0*/  @!P6 STG.E.U8 desc[UR36][R218.64+0x99], R101 ;  /* 0x00009965da00e986 */ /* 0x0001e2000c101124 */
[----:B------:R-:W-:Y:S05]  /*8800*/  @P2 BRA `(.L_x_384) ;  /* 0x00000000000c2947 */ /* 0x000fea0003800000 */
[----:B------:R-:W0:Y:S02]  /*8810*/  LDG.E.U8 R216, desc[UR36][R8.64+0x98] ;  /* 0x0000982408d87981 */ /* 0x000e24000c1e1100 */
[----:B0-----:R-:W-:-:S05]  /*8820*/  PRMT R3, R216, 0x8880, RZ ;  /* 0x00008880d8037816 */ /* 0x001fca00000000ff */
[----:B------:R-:W-:-:S07]  /*8830*/  IMAD R224, R3, R22, RZ ;  /* 0x0000001603e07224 */ /* 0x000fce00078e02ff */
.L_x_384:
[----:B------:R-:W-:Y:S05]  /*8840*/  BSYNC B1 ;  /* 0x0000000000017941 */ /* 0x000fea0003800000 */
.L_x_383:
        /* <DEDUP_REMOVED lines=12> */
.L_x_386:
[----:B------:R-:W-:Y:S05]  /*8910*/  BSYNC B1 ;  /* 0x0000000000017941 */ /* 0x000fea0003800000 */
.L_x_385:
[----:B------:R-:W-:Y:S01]  /*8920*/  @!P4 IMAD R103, R103, R23, R224 ;  /* 0x000000176767c224 */ /* 0x000fe200078e02e0 */
[----:B------:R-:W-:Y:S04]  /*8930*/  BSSY B1, `(.L_x_387) ;  /* 0x0000006000017945 */ /* 0x000fe80003800000 */
[----:B------:R0:W-:Y:S01]  /*8940*/  @!P4 STG.E.U8 desc[UR36][R14.64+0x99], R103 ;  /* 0x000099670e00c986 */ /* 0x0001e2000c101124 */
[----:B------:R-:W-:Y:S05]  /*8950*/  @P3 BRA `(.L_x_388) ;  /* 0x00000000000c3947 */ /* 0x000fea0003800000 */
[----:B------:R-:W0:Y:S02]  /*8960*/  LDG.E.U8 R216, desc[UR36][R4.64+0xa0] ;  /* 0x0000a02404d87981 */ /* 0x000e24000c1e1100 */
[----:B0-----:R-:W-:-:S05]  /*8970*/  PRMT R3, R216, 0x8880, RZ ;  /* 0x00008880d8037816 */ /* 0x001fca00000000ff */
[----:B------:R-:W-:-:S07]  /*8980*/  IMAD R224, R3, R22, RZ ;  /* 0x0000001603e07224 */ /* 0x000fce00078e02ff */
.L_x_388:
[----:B------:R-:W-:Y:S05]  /*8990*/  BSYNC B1 ;  /* 0x0000000000017941 */ /* 0x000fea0003800000 */
.L_x_387:
[----:B0-----:R-:W-:Y:S01]  /*89a0*/  @!P3 IMAD R3, R104, R23, R224 ;  /* 0x000000176803b224 */ /* 0x001fe200078e02e0 */
[----:B------:R-:W-:Y:S04]  /*89b0*/  BSSY B1, `(.L_x_389) ;  /* 0x0000006000017945 */ /* 0x000fe80003800000 */
[----:B------:R0:W-:Y:S01]  /*89c0*/  @!P3 STG.E.U8 desc[UR36][R218.64+0xa0], R3 ;  /* 0x0000a003da00b986 */ /* 0x0001e2000c101124 */
[----:B------:R-:W-:Y:S05]  /*89d0*/  @P5 BRA `(.L_x_390) ;  /* 0x00000000000c5947 */ /* 0x000fea0003800000 */
[----:B------:R-:W0:Y:S02]  /*89e0*/  LDG.E.U8 R216, desc[UR36][R4.64+0xa1] ;  /* 0x0000a12404d87981 */ /* 0x000e24000c1e1100 */
[----:B0-----:R-:W-:-:S05]  /*89f0*/  PRMT R3, R216, 0x8880, RZ ;  /* 0x00008880d8037816 */ /* 0x001fca00000000ff */
[----:B------:R-:W-:-:S07]  /*8a00*/  IMAD R224, R3, R22, RZ ;  /* 0x0000001603e07224 */ /* 0x000fce00078e02ff */
.L_x_390:
[----:B------:R-:W-:Y:S05]  /*8a10*/  BSYNC B1 ;  /* 0x0000000000017941 */ /* 0x000fea0003800000 */
.L_x_389:
[----:B------:R-:W-:Y:S01]  /*8a20*/  @!P5 IMAD R105, R105, R23, R224 ;  /* 0x000000176969d224 */ /* 0x000fe200078e02e0 */
[----:B------:R-:W-:Y:S04]  /*8a30*/  BSSY B1, `(.L_x_391) ;  /* 0x0000006000017945 */ /* 0x000fe80003800000 */
[----:B------:R0:W-:Y:S01]  /*8a40*/  @!P5 STG.E.U8 desc[UR36][R218.64+0xa1], R105 ;  /* 0x0000a169da00d986 */ /* 0x0001e2000c101124 */
[----:B------:R-:W-:Y:S05]  /*8a50*/  @P6 BRA `(.L_x_392) ;  /* 0x00000000000c6947 */ /* 0x000fea0003800000 */
[----:B------:R-:W0:Y:S02]  /*8a60*/  LDG.E.U8 R216, desc[UR36][R8.64+0xa0] ;  /* 0x0000a02408d87981 */ /* 0x000e24000c1e1100 */
[----:B0-----:R-:W-:-:S05]  /*8a70*/  PRMT R3, R216, 0x8880, RZ ;  /* 0x00008880d8037816 */ /* 0x001fca00000000ff */
[----:B------:R-:W-:-:S07]  /*8a80*/  IMAD R224, R3, R22, RZ ;  /* 0x0000001603e07224 */ /* 0x000fce00078e02ff */
.L_x_392:
[----:B------:R-:W-:Y:S05]  /*8a90*/  BSYNC B1 ;  /* 0x0000000000017941 */ /* 0x000fea0003800000 */
.L_x_391:
[----:B0-----:R-:W-:Y:S01]  /*8aa0*/  @!P6 IMAD R3, R106, R23, R224 ;  /* 0x000000176a03e224 */ /* 0x001fe200078e02e0 */
[----:B------:R-:W-:Y:S04]  /*8ab0*/  BSSY B1, `(.L_x_393) ;  /* 0x0000006000017945 */ /* 0x000fe80003800000 */
[----:B------:R0:W-:Y:S01]  /*8ac0*/  @!P6 STG.E.U8 desc[UR36][R14.64+0xa0], R3 ;  /* 0x0000a0030e00e986 */ /* 0x0001e2000c101124 */
[----:B------:R-:W-:Y:S05]  /*8ad0*/  @P2 BRA `(.L_x_394) ;  /* 0x00000000000c2947 */ /* 0x000fea0003800000 */
[----:B------:R-:W0:Y:S02]  /*8ae0*/  LDG.E.U8 R216, desc[UR36][R8.64+0xa1] ;  /* 0x0000a12408d87981 */ /* 0x000e24000c1e1100 */
[----:B0-----:R-:W-:-:S05]  /*8af0*/  PRMT R3, R216, 0x8880, RZ ;  /* 0x00008880d8037816 */ /* 0x001fca00000000ff */
[----:B------:R-:W-:-:S07]  /*8b00*/  IMAD R224, R3, R22, RZ ;  /* 0x0000001603e07224 */ /* 0x000fce00078e02ff */
.L_x_394:
[----:B------:R-:W-:Y:S05]  /*8b10*/  BSYNC B1 ;  /* 0x0000000000017941 */ /* 0x000fea0003800000 */
.L_x_393:
        /* <DEDUP_REMOVED lines=12> */
.L_x_396:
[----:B------:R-:W-:Y:S05]  /*8be0*/  BSYNC B1 ;  /* 0x0000000000017941 */ /* 0x000fea0003800000 */
.L_x_395:
[----:B0-----:R-:W-:Y:S01]  /*8bf0*/  @!P5 IMAD R3, R108, R23, R224 ;  /* 0x000000176c03d224 */ /* 0x001fe200078e02e0 */
[----:B------:R-:W-:Y:S04]  /*8c00*/  BSSY B1, `(.L_x_397) ;  /* 0x0000006000017945 */ /* 0x000fe80003800000 */
[----:B------:R0:W-:Y:S01]  /*8c10*/  @!P5 STG.E.U8 desc[UR36][R218.64+0xa8], R3 ;  /* 0x0000a803da00d986 */ /* 0x0001e2000c101124 */
[----:B------:R-:W-:Y:S05]  /*8c20*/  @P3 BRA `(.L_x_398) ;  /* 0x00000000000c3947 */ /* 0x000fea0003800000 */
[----:B------:R-:W0:Y:S02]  /*8c30*/  LDG.E.U8 R216, desc[UR36][R4.64+0xa9] ;  /* 0x0000a92404d87981 */ /* 0x000e24000c1e1100 */
[----:B0-----:R-:W-:-:S05]  /*8c40*/  PRMT R3, R216, 0x8880, RZ ;  /* 0x00008880d8037816 */ /* 0x001fca00000000ff */
[----:B------:R-:W-:-:S07]  /*8c50*/  IMAD R224, R3, R22, RZ ;  /* 0x0000001603e07224 */ /* 0x000fce00078e02ff */
.L_x_398:
[----:B------:R-:W-:Y:S05]  /*8c60*/  BSYNC B1 ;  /* 0x0000000000017941 */ /* 0x000fea0003800000 */
.L_x_397:
[----:B------:R-:W-:Y:S01]  /*8c70*/  @!P3 IMAD R109, R109, R23, R224 ;  /* 0x000000176d6db224 */ /* 0x000fe200078e02e0 */
[----:B------:R-:W-:Y:S04]  /*8c80*/  BSSY B1, `(.L_x_399) ;  /* 0x0000006000017945 */ /* 0x000fe80003800000 */
[----:B------:R0:W-:Y:S01]  /*8c90*/  @!P3 STG.E.U8 desc[UR36][R218.64+0xa9], R109 ;  /* 0x0000a96dda00b986 */ /* 0x0001e2000c101124 */
[----:B------:R-:W-:Y:S05]  /*8ca0*/  @P2 BRA `(.L_x_400) ;  /* 0x00000000000c2947 */ /* 0x000fea0003800000 */
[----:B------:R-:W0:Y:S02]  /*8cb0*/  LDG.E.U8 R216, desc[UR36][R8.64+0xa8] ;  /* 0x0000a82408d87981 */ /* 0x000e24000c1e1100 */
[----:B0-----:R-:W-:-:S05]  /*8cc0*/  PRMT R3, R216, 0x8880, RZ ;  /* 0x00008880d8037816 */ /* 0x001fca00000000ff */
[----:B------:R-:W-:-:S07]  /*8cd0*/  IMAD R224, R3, R22, RZ ;  /* 0x0000001603e07224 */ /* 0x000fce00078e02ff */
.L_x_400:
[----:B------:R-:W-:Y:S05]  /*8ce0*/  BSYNC B1 ;  /* 0x0000000000017941 */ /* 0x000fea0003800000 */
.L_x_399:
[----:B0-----:R-:W-:Y:S01]  /*8cf0*/  @!P2 IMAD R3, R110, R23, R224 ;  /* 0x000000176e03a224 */ /* 0x001fe200078e02e0 */
[----:B------:R-:W-:Y:S04]  /*8d00*/  BSSY B1, `(.L_x_401) ;  /* 0x0000006000017945 */ /* 0x000fe80003800000 */
[----:B------:R0:W-:Y:S01]  /*8d10*/  @!P2 STG.E.U8 desc[UR36][R14.64+0xa8], R3 ;  /* 0x0000a8030e00a986 */ /* 0x0001e2000c101124 */
[----:B------:R-:W-:Y:S05]  /*8d20*/  @P6 BRA `(.L_x_402) ;  /* 0x00000000000c6947 */ /* 0x000fea0003800000 */
[----:B------:R-:W0:Y:S02]  /*8d30*/  LDG.E.U8 R216, desc[UR36][R8.64+0xa9] ;  /* 0x0000a92408d87981 */ /* 0x000e24000c1e1100 */
[----:B0-----:R-:W-:-:S05]  /*8d40*/  PRMT R3, R216, 0x8880, RZ ;  /* 0x00008880d8037816 */ /* 0x001fca00000000ff */
[----:B------:R-:W-:-:S07]  /*8d50*/  IMAD R224, R3, R22, RZ ;  /* 0x0000001603e07224 */ /* 0x000fce00078e02ff */
.L_x_402:
[----:B------:R-:W-:Y:S05]  /*8d60*/  BSYNC B1 ;  /* 0x0000000000017941 */ /* 0x000fea0003800000 */
.L_x_401:
[----:B------:R-:W-:Y:S01]  /*8d70*/  @!P6 IMAD R111, R111, R23, R224 ;  /* 0x000000176f6fe224 */ /* 0x000fe200078e02e0 */
[----:B------:R-:W-:Y:S04]  /*8d80*/  BSSY B1, `(.L_x_403) ;  /* 0x0000006000017945 */ /* 0x000fe80003800000 */
[----:B------:R0:W-:Y:S01]  /*8d90*/  @!P6 STG.E.U8 desc[UR36][R14.64+0xa9], R111 ;  /* 0x0000a96f0e00e986 */ /* 0x0001e2000c101124 */
[----:B------:R-:W-:Y:S05]  /*8da0*/  @P4 BRA `(.L_x_404) ;  /* 0x00000000000c4947 */ /* 0x000fea0003800000 */
[----:B------:R-:W0:Y:S02]  /*8db0*/  LDG.E.U8 R216, desc[UR36][R4.64+0xb0] ;  /* 0x0000b02404d87981 */ /* 0x000e24000c1e1100 */
[----:B0-----:R-:W-:-:S05]  /*8dc0*/  PRMT R3, R216, 0x8880, RZ ;  /* 0x00008880d8037816 */ /* 0x001fca00000000ff */
[----:B------:R-:W-:-:S07]  /*8dd0*/  IMAD R224, R3, R22, RZ ;  /* 0x0000001603e07224 */ /* 0x000fce00078e02ff */
.L_x_404:
[----:B------:R-:W-:Y:S05]  /*8de0*/  BSYNC B1 ;  /* 0x0000000000017941 */ /* 0x000fea0003800000 */
.L_x_403:
[----:B------:R-:W-:Y:S01]  /*8df0*/  ISETP.LT.OR P3, PT, R0, 0xb2, !P1 ;  /* 0x000000b20000780c */ /* 0x000fe20004f61670 */
[----:B0-----:R-:W-:Y:S01]  /*8e00*/  @!P4 IMAD R3, R112, R23, R224 ;  /* 0x000000177003c224 */ /* 0x001fe200078e02e0 */
[----:B------:R-:W-:Y:S01]  /*8e10*/  BSSY B1, `(.L_x_405) ;  /* 0x000000b000017945 */ /* 0x000fe20003800000 */
[C---:B------:R-:W-:Y:S02]  /*8e20*/  ISETP.LT.OR P2, PT, R0.reuse, 0xb1, !P0 ;  /* 0x000000b10000780c */ /* 0x040fe40004741670 */
[C---:B------:R-:W-:Y:S01]  /*8e30*/  ISETP.LT.OR P5, PT, R0.reuse, 0xb2, !P0 ;  /* 0x000000b20000780c */ /* 0x040fe200047a1670 */
[----:B------:R0:W-:Y:S01]  /*8e40*/  @!P4 STG.E.U8 desc[UR36][R218.64+0xb0], R3 ;  /* 0x0000b003da00c986 */ /* 0x0001e2000c101124 */
[C---:B------:R-:W-:Y:S02]  /*8e50*/  ISETP.LT.OR P4, PT, R0.reuse, 0xb9, !P1 ;  /* 0x000000b90000780c */ /* 0x040fe40004f81670 */
[C---:B------:R-:W-:Y:S02]  /*8e60*/  ISETP.LT.OR P1, PT, R0.reuse, 0xba, !P1 ;  /* 0x000000ba0000780c */ /* 0x040fe40004f21670 */
[----:B------:R-:W-:-:S02]  /*8e70*/  ISETP.LT.OR P6, PT, R0, 0xb9, !P0 ;  /* 0x000000b90000780c */ /* 0x000fc400047c1670 */
[----:B------:R-:W-:Y:S11]  /*8e80*/  @P3 BRA `(.L_x_406) ;  /* 0x00000000000c3947 */ /* 0x000ff60003800000 */
[----:B------:R-:W0:Y:S02]  /*8e90*/  LDG.E.U8 R216, desc[UR36][R4.64+0xb1] ;  /* 0x0000b12404d87981 */ /* 0x000e24000c1e1100 */
[----:B0-----:R-:W-:-:S05]  /*8ea0*/  PRMT R3, R216, 0x8880, RZ ;  /* 0x00008880d8037816 */ /* 0x001fca00000000ff */
[----:B------:R-:W-:-:S07]  /*8eb0*/  IMAD R224, R3, R22, RZ ;  /* 0x0000001603e07224 */ /* 0x000fce00078e02ff */
.L_x_406:
[----:B------:R-:W-:Y:S05]  /*8ec0*/  BSYNC B1 ;  /* 0x0000000000017941 */ /* 0x000fea0003800000 */
.L_x_405:
[----:B------:R-:W-:Y:S01]  /*8ed0*/  @!P3 IMAD R113, R113, R23, R224 ;  /* 0x000000177171b224 */ /* 0x000fe200078e02e0 */
[----:B------:R-:W-:Y:S04]  /*8ee0*/  BSSY B1, `(.L_x_407) ;  /* 0x0000006000017945 */ /* 0x000fe80003800000 */
[----:B------:R0:W-:Y:S01]  /*8ef0*/  @!P3 STG.E.U8 desc[UR36][R218.64+0xb1], R113 ;  /* 0x0000b171da00b986 */ /* 0x0001e2000c101124 */
[----:B------:R-:W-:Y:S05]  /*8f00*/  @P2 BRA `(.L_x_408) ;  /* 0x00000000000c2947 */ /* 0x000fea0003800000 */
[----:B------:R-:W0:Y:S02]  /*8f10*/  LDG.E.U8 R216, desc[UR36][R8.64+0xb0] ;  /* 0x0000b02408d87981 */ /* 0x000e24000c1e1100 */
[----:B0-----:R-:W-:-:S05]  /*8f20*/  PRMT R3, R216, 0x8880, RZ ;  /* 0x00008880d8037816 */ /* 0x001fca00000000ff */
[----:B------:R-:W-:-:S07]  /*8f30*/  IMAD R224, R3, R22, RZ ;  /* 0x0000001603e07224 */ /* 0x000fce00078e02ff */
.L_x_408:
[----:B------:R-:W-:Y:S05]  /*8f40*/  BSYNC B1 ;  /* 0x0000000000017941 */ /* 0x000fea0003800000 */
.L_x_407:
[----:B0-----:R-:W-:Y:S01]  /*8f50*/  @!P2 IMAD R3, R114, R23, R224 ;  /* 0x000000177203a224 */ /* 0x001fe200078e02e0 */
[----:B------:R-:W-:Y:S04]  /*8f60*/  BSSY B1, `(.L_x_409) ;  /* 0x0000006000017945 */ /* 0x000fe80003800000 */
[----:B------:R0:W-:Y:S01]  /*8f70*/  @!P2 STG.E.U8 desc[UR36][R14.64+0xb0], R3 ;  /* 0x0000b0030e00a986 */ /* 0x0001e2000c101124 */
[----:B------:R-:W-:Y:S05]  /*8f80*/  @P5 BRA `(.L_x_410) ;  /* 0x00000000000c5947 */ /* 0x000fea0003800000 */
[----:B------:R-:W0:Y:S02]  /*8f90*/  LDG.E.U8 R216, desc[UR36][R8.64+0xb1] ;  /* 0x0000b12408d87981 */ /* 0x000e24000c1e1100 */
[----:B0-----:R-:W-:-:S05]  /*8fa0*/  PRMT R3, R216, 0x8880, RZ ;  /* 0x00008880d8037816 */ /* 0x001fca00000000ff */
[----:B------:R-:W-:-:S07]  /*8fb0*/  IMAD R224, R3, R22, RZ ;  /* 0x0000001603e07224 */ /* 0x000fce00078e02ff */
.L_x_410:
[----:B------:R-:W-:Y:S05]  /*8fc0*/  BSYNC B1 ;  /* 0x0000000000017941 */ /* 0x000fea0003800000 */
.L_x_409:
[----:B------:R-:W-:Y:S01]  /*8fd0*/  @!P5 IMAD R115, R115, R23, R224 ;  /* 0x000000177373d224 */ /* 0x000fe200078e02e0 */
[----:B------:R-:W-:Y:S04]  /*8fe0*/  BSSY B1, `(.L_x_411) ;  /* 0x0000006000017945 */ /* 0x000fe80003800000 */
[----:B------:R0:W-:Y:S01]  /*8ff0*/  @!P5 STG.E.U8 desc[UR36][R14.64+0xb1], R115 ;  /* 0x0000b1730e00d986 */ /* 0x0001e2000c101124 */
[----:B------:R-:W-:Y:S05]  /*9000*/  @P4 BRA `(.L_x_412) ;  /* 0x00000000000c4947 */ /* 0x000fea0003800000 */
[----:B------:R-:W0:Y:S02]  /*9010*/  LDG.E.U8 R216, desc[UR36][R4.64+0xb8] ;  /* 0x0000b82404d87981 */ /* 0x000e24000c1e1100 */
[----:B0-----:R-:W-:-:S05]  /*9020*/  PRMT R3, R216, 0x8880, RZ ;  /* 0x00008880d8037816 */ /* 0x001fca00000000ff */
[----:B------:R-:W-:-:S07]  /*9030*/  IMAD R224, R3, R22, RZ ;  /* 0x0000001603e07224 */ /* 0x000fce00078e02ff */
.L_x_412:
[----:B------:R-:W-:Y:S05]  /*9040*/  BSYNC B1 ;  /* 0x0000000000017941 */ /* 0x000fea0003800000 */
.L_x_411:
[----:B0-----:R-:W-:Y:S01]  /*9050*/  @!P4 IMAD R3, R116, R23, R224 ;  /* 0x000000177403c224 */ /* 0x001fe200078e02e0 */
[----:B------:R-:W-:Y:S04]  /*9060*/  BSSY B1, `(.L_x_413) ;  /* 0x0000006000017945 */ /* 0x000fe80003800000 */
[----:B------:R0:W-:Y:S01]  /*9070*/  @!P4 STG.E.U8 desc[UR36][R218.64+0xb8], R3 ;  /* 0x0000b803da00c986 */ /* 0x0001e2000c101124 */
[----:B------:R-:W-:Y:S05]  /*9080*/  @P1 BRA `(.L_x_414) ;  /* 0x00000000000c1947 */ /* 0x000fea0003800000 */
[----:B------:R-:W0:Y:S02]  /*9090*/  LDG.E.U8 R216, desc[UR36][R4.64+0xb9] ;  /* 0x0000b92404d87981 */ /* 0x000e24000c1e1100 */
[----:B0-----:R-:W-:-:S05]  /*90a0*/  PRMT R3, R216, 0x8880, RZ ;  /* 0x00008880d8037816 */ /* 0x001fca00000000ff */
[----:B------:R-:W-:-:S07]  /*90b0*/  IMAD R224, R3, R22, RZ ;  /* 0x0000001603e07224 */ /* 0x000fce00078e02ff */
.L_x_414:
[----:B------:R-:W-:Y:S05]  /*90c0*/  BSYNC B1 ;  /* 0x0000000000017941 */ /* 0x000fea0003800000 */
.L_x_413:
[----:B------:R-:W-:Y:S01]  /*90d0*/  @!P1 IMAD R117, R117, R23, R224 ;  /* 0x0000001775759224 */ /* 0x000fe200078e02e0 */
[----:B------:R-:W-:Y:S04]  /*90e0*/  BSSY B1, `(.L_x_415) ;  /* 0x0000006000017945 */ /* 0x000fe80003800000 */
[----:B------:R0:W-:Y:S01]  /*90f0*/  @!P1 STG.E.U8 desc[UR36][R218.64+0xb9], R117 ;  /* 0x0000b975da009986 */ /* 0x0001e2000c101124 */
[----:B------:R-:W-:Y:S05]  /*9100*/  @P6 BRA `(.L_x_416) ;  /* 0x00000000000c6947 */ /* 0x000fea0003800000 */
[----:B------:R-:W0:Y:S02]  /*9110*/  LDG.E.U8 R216, desc[UR36][R8.64+0xb8] ;  /* 0x0000b82408d87981 */ /* 0x000e24000c1e1100 */
[----:B0-----:R-:W-:-:S05]  /*9120*/  PRMT R3, R216, 0x8880, RZ ;  /* 0x00008880d8037816 */ /* 0x001fca00000000ff */
[----:B------:R-:W-:-:S07]  /*9130*/  IMAD R224, R3, R22, RZ ;  /* 0x0000001603e07224 */ /* 0x000fce00078e02ff */
.L_x_416:
[----:B------:R-:W-:Y:S05]  /*9140*/  BSYNC B1 ;  /* 0x0000000000017941 */ /* 0x000fea0003800000 */
.L_x_415:
[----:B0-----:R-:W-:Y:S01]  /*9150*/  @!P6 IMAD R3, R118, R23, R224 ;  /* 0x000000177603e224 */ /* 0x001fe200078e02e0 */
[----:B------:R-:W-:Y:S01]  /*9160*/  ISETP.LT.OR P0, PT, R0, 0xba, !P0 ;  /* 0x000000ba0000780c */ /* 0x000fe20004701670 */
[----:B------:R-:W-:Y:S03]  /*9170*/  BSSY B1, `(.L_x_417) ;  /* 0x0000006000017945 */ /* 0x000fe60003800000 */
[----:B------:R0:W-:Y:S09]  /*9180*/  @!P6 STG.E.U8 desc[UR36][R14.64+0xb8], R3 ;  /* 0x0000b8030e00e986 */ /* 0x0001f2000c101124 */
[----:B------:R-:W-:Y:S05]  /*9190*/  @P0 BRA `(.L_x_418) ;  /* 0x00000000000c0947 */ /* 0x000fea0003800000 */
[----:B------:R-:W0:Y:S02]  /*91a0*/  LDG.E.U8 R216, desc[UR36][R8.64+0xb9] ;  /* 0x0000b92408d87981 */ /* 0x000e24000c1e1100 */
[----:B0-----:R-:W-:-:S05]  /*91b0*/  PRMT R3, R216, 0x8880, RZ ;  /* 0x00008880d8037816 */ /* 0x001fca00000000ff */
[----:B------:R-:W-:-:S07]  /*91c0*/  IMAD R224, R3, R22, RZ ;  /* 0x0000001603e07224 */ /* 0x000fce00078e02ff */
.L_x_418:
[----:B------:R-:W-:Y:S05]  /*91d0*/  BSYNC B1 ;  /* 0x0000000000017941 */ /* 0x000fea0003800000 */
.L_x_417:
[----:B------:R-:W-:Y:S01]  /*91e0*/  IMAD R119, R119, R23, R224 ;  /* 0x0000001777777224 */ /* 0x000fe200078e02e0 */
[----:B------:R-:W-:Y:S06]  /*91f0*/  @P0 BRA `(.L_x_419) ;  /* 0x0000002400180947 */ /* 0x000fec0003800000 */
[----:B------:R0:W-:Y:S01]  /*9200*/  STG.E.U8 desc[UR36][R14.64+0xb9], R119 ;  /* 0x0000b9770e007986 */ /* 0x0001e2000c101124 */
[----:B------:R-:W-:Y:S05]  /*9210*/  BRA `(.L_x_419) ;  /* 0x0000002400107947 */ /* 0x000fea0003800000 */
.L_x_34:
[C---:B------:R-:W-:Y:S02]  /*9220*/  ISETP.GE.AND P0, PT, R3.reuse, 0x1, PT ;  /* 0x000000010300780c */ /* 0x040fe40003f06270 */
[----:B------:R-:W-:Y:S02]  /*9230*/  ISETP.GE.AND P2, PT, R3, 0x9, PT ;  /* 0x000000090300780c */ /* 0x000fe40003f46270 */
[C---:B------:R-:W-:Y:S02]  /*9240*/  ISETP.LT.OR P1, PT, R0.reuse, 0x1, !P0 ;  /* 0x000000010000780c */ /* 0x040fe40004721670 */
[C---:B------:R-:W-:Y:S02]  /*9250*/  ISETP.LT.OR P5, PT, R0.reuse, 0x2, !P0 ;  /* 0x000000020000780c */ /* 0x040fe400047a1670 */
[C---:B------:R-:W-:Y:S02]  /*9260*/  ISETP.LT.OR P3, PT, R0.reuse, 0x1, !P2 ;  /* 0x000000010000780c */ /* 0x040fe40005761670 */
[----:B------:R-:W-:-:S02]  /*9270*/  ISETP.LT.OR P4, PT, R0, 0x2, !P2 ;  /* 0x000000020000780c */ /* 0x000fc40005781670 */
[----:B------:R-:W-:-:S05]  /*9280*/  ISETP.LT.OR P6, PT, R0, 0xa, !P0 ;  /* 0x0000000a0000780c */ /* 0x000fca00047c1670 */
[-C--:B------:R-:W-:Y:S02]  /*9290*/  @!P1 IMAD R5, R120, R23.reuse, RZ ;  /* 0x0000001778059224 */ /* 0x080fe400078e02ff */
[-C--:B------:R-:W-:Y:S02]  /*92a0*/  @!P5 IMAD R121, R121, R23.reuse, RZ ;  /* 0x000000177979d224 */ /* 0x080fe400078e02ff */
[-C--:B------:R-:W-:Y:S01]  /*92b0*/  @!P3 IMAD R7, R122, R23.reuse, RZ ;  /* 0x000000177a07b224 */ /* 0x080fe200078e02ff */
[----:B------:R0:W-:Y:S01]  /*92c0*/  @!P1 STG.E.U8 desc[UR36][R220.64], R5 ;  /* 0x00000005dc009986 */ /* 0x0001e2000c101124 */
[C---:B------:R-:W-:Y:S01]  /*92d0*/  ISETP.LT.OR P1, PT, R0.reuse, 0x9, !P0 ;  /* 0x000000090000780c */ /* 0x040fe20004721670 */
[-C--:B------:R-:W-:Y:S02]  /*92e0*/  @!P4 IMAD R123, R123, R23.reuse, RZ ;  /* 0x000000177b7bc224 */ /* 0x080fe400078e02ff */
[----:B------:R-:W-:Y:S01]  /*92f0*/  @!P5 STG.E.U8 desc[UR36][R220.64+0x1], R121 ;  /* 0x00000179dc00d986 */ /* 0x000fe2000c101124 */
[----:B------:R-:W-:Y:S01]  /*9300*/  ISETP.LT.OR P5, PT, R0, 0x9, !P2 ;  /* 0x000000090000780c */ /* 0x000fe200057a1670 */
[----:B------:R-:W-:-:S02]  /*9310*/  @!P6 IMAD R125, R125, R23, RZ ;  /* 0x000000177d7de224 */ /* 0x000fc400078e02ff */
[----:B------:R1:W-:Y:S01]  /*9320*/  @!P3 STG.E.U8 desc[UR36][R20.64], R7 ;  /* 0x000000071400b986 */ /* 0x0003e2000c101124 */
[----:B------:R-:W-:-:S03]  /*9330*/  ISETP.LT.OR P3, PT, R0, 0xa, !P2 ;  /* 0x0000000a0000780c */ /* 0x000fc60005761670 */
[----:B------:R-:W-:Y:S01]  /*9340*/  @!P4 STG.E.U8 desc[UR36][R20.64+0x1], R123 ;  /* 0x0000017b1400c986 */ /* 0x000fe2000c101124 */
[----:B------:R-:W-:Y:S01]  /*9350*/  ISETP.LT.OR P4, PT, R0, 0x11, !P0 ;  /* 0x000000110000780c */ /* 0x000fe20004781670 */
[-C--:B0-----:R-:W-:Y:S02]  /*9360*/  @!P1 IMAD R5, R124, R23.reuse, RZ ;  /* 0x000000177c059224 */ /* 0x081fe400078e02ff */
[----:B------:R-:W-:Y:S01]  /*9370*/  @!P6 STG.E.U8 desc[UR36][R220.64+0x9], R125 ;  /* 0x0000097ddc00e986 */ /* 0x000fe2000c101124 */
[----:B------:R-:W-:Y:S01]  /*9380*/  ISETP.LT.OR P6, PT, R0, 0x11, !P2 ;  /* 0x000000110000780c */ /* 0x000fe200057c1670 */
[-C--:B------:R-:W-:Y:S02]  /*9390*/  @!P5 IMAD R9, R126, R23.reuse, RZ ;  /* 0x000000177e09d224 */ /* 0x080fe400078e02ff */
[----:B------:R0:W-:Y:S01]  /*93a0*/  @!P1 STG.E.U8 desc[UR36][R220.64+0x8], R5 ;  /* 0x00000805dc009986 */ /* 0x0001e2000c101124 */
[----:B------:R-:W-:Y:S01]  /*93b0*/  ISETP.LT.OR P1, PT, R0, 0x12, !P0 ;  /* 0x000000120000780c */ /* 0x000fe20004721670 */
[----:B------:R-:W-:-:S02]  /*93c0*/  @!P3 IMAD R127, R127, R23, RZ ;  /* 0x000000177f7fb224 */ /* 0x000fc400078e02ff */
[----:B------:R-:W-:Y:S01]  /*93d0*/  @!P5 STG.E.U8 desc[UR36][R20.64+0x8], R9 ;  /* 0x000008091400d986 */ /* 0x000fe2000c101124 */
[----:B------:R-:W-:Y:S01]  /*93e0*/  ISETP.LT.OR P5, PT, R0, 0x12, !P2 ;  /* 0x000000120000780c */ /* 0x000fe200057a1670 */
[----:B-1----:R-:W-:Y:S02]  /*93f0*/  @!P4 IMAD R7, R128, R23, RZ ;  /* 0x000000178007c224 */ /* 0x002fe400078e02ff */
[----:B------:R-:W-:Y:S01]  /*9400*/  @!P3 STG.E.U8 desc[UR36][R20.64+0x9], R127 ;  /* 0x0000097f1400b986 */ /* 0x000fe2000c101124 */
[----:B------:R-:W-:-:S03]  /*9410*/  ISETP.LT.OR P3, PT, R0, 0x19, !P0 ;  /* 0x000000190000780c */ /* 0x000fc60004761670 */
[----:B------:R1:W-:Y:S01]  /*9420*/  @!P4 STG.E.U8 desc[UR36][R220.64+0x10], R7 ;  /* 0x00001007dc00c986 */ /* 0x0003e2000c101124 */
[----:B------:R-:W-:Y:S01]  /*9430*/  ISETP.LT.OR P4, PT, R0, 0x1a, !P0 ;  /* 0x0000001a0000780c */ /* 0x000fe20004781670 */
[-C--:B------:R-:W-:Y:S02]  /*9440*/  @!P1 IMAD R129, R129, R23.reuse, RZ ;  /* 0x0000001781819224 */ /* 0x080fe400078e02ff */
[-C--:B0-----:R-:W-:Y:S02]  /*9450*/  @!P6 IMAD R5, R130, R23.reuse, RZ ;  /* 0x000000178205e224 */ /* 0x081fe400078e02ff */
[----:B------:R-:W-:Y:S01]  /*9460*/  @!P5 IMAD R131, R131, R23, RZ ;  /* 0x000000178383d224 */ /* 0x000fe200078e02ff */
[----:B------:R-:W-:Y:S01]  /*9470*/  @!P1 STG.E.U8 desc[UR36][R220.64+0x11], R129 ;  /* 0x00001181dc009986 */ /* 0x000fe2000c101124 */
[----:B------:R-:W-:-:S03]  /*9480*/  ISETP.LT.OR P1, PT, R0, 0x19, !P2 ;  /* 0x000000190000780c */ /* 0x000fc60005721670 */
[----:B------:R0:W-:Y:S01]  /*9490*/  @!P6 STG.E.U8 desc[UR36][R20.64+0x10], R5 ;  /* 0x000010051400e986 */ /* 0x0001e2000c101124 */
[-C--:B-1----:R-:W-:Y:S01]  /*94a0*/  @!P3 IMAD R7, R132, R23.reuse, RZ ;  /* 0x000000178407b224 */ /* 0x082fe200078e02ff */
[C---:B------:R-:W-:Y:S01]  /*94b0*/  ISETP.LT.OR P6, PT, R0.reuse, 0x1a, !P2 ;  /* 0x0000001a0000780c */ /* 0x040fe200057c1670 */
[----:B------:R-:W-:Y:S01]  /*94c0*/  @!P4 IMAD R133, R133, R23, RZ ;  /* 0x000000178585c224 */ /* 0x000fe200078e02ff */
[----:B------:R-:W-:Y:S01]  /*94d0*/  @!P5 STG.E.U8 desc[UR36][R20.64+0x11], R131 ;  /* 0x000011831400d986 */ /* 0x000fe2000c101124 */
[----:B------:R-:W-:-:S03]  /*94e0*/  ISETP.LT.OR P5, PT, R0, 0x21, !P0 ;  /* 0x000000210000780c */ /* 0x000fc600047a1670 */
[----:B------:R1:W-:Y:S01]  /*94f0*/  @!P3 STG.E.U8 desc[UR36][R220.64+0x18], R7 ;  /* 0x00001807dc00b986 */ /* 0x0003e2000c101124 */
[----:B------:R-:W-:-:S03]  /*9500*/  ISETP.LT.OR P3, PT, R0, 0x22, !P0 ;  /* 0x000000220000780c */ /* 0x000fc60004761670 */
[----:B------:R-:W-:Y:S01]  /*9510*/  @!P4 STG.E.U8 desc[UR36][R220.64+0x19], R133 ;  /* 0x00001985dc00c986 */ /* 0x000fe2000c101124 */
[----:B------:R-:W-:Y:S01]  /*9520*/  ISETP.LT.OR P4, PT, R0, 0x21, !P2 ;  /* 0x000000210000780c */ /* 0x000fe20005781670 */
[-C--:B0-----:R-:W-:Y:S02]  /*9530*/  @!P1 IMAD R5, R134, R23.reuse, RZ ;  /* 0x0000001786059224 */ /* 0x081fe400078e02ff */
[-C--:B------:R-:W-:Y:S02]  /*9540*/  @!P6 IMAD R135, R135, R23.reuse, RZ ;  /* 0x000000178787e224 */ /* 0x080fe400078e02ff */
[-C--:B------:R-:W-:Y:S01]  /*9550*/  @!P5 IMAD R9, R136, R23.reuse, RZ ;  /* 0x000000178809d224 */ /* 0x080fe200078e02ff */
[----:B------:R0:W-:Y:S01]  /*9560*/  @!P1 STG.E.U8 desc[UR36][R20.64+0x18], R5 ;  /* 0x0000180514009986 */ /* 0x0001e2000c101124 */
[C---:B------:R-:W-:Y:S02]  /*9570*/  ISETP.LT.OR P1, PT, R0.reuse, 0x22, !P2 ;  /* 0x000000220000780c */ /* 0x040fe40005721670 */
[----:B------:R-:W-:Y:S01]  /*9580*/  @!P3 IMAD R137, R137, R23, RZ ;  /* 0x000000178989b224 */ /* 0x000fe200078e02ff */
[----:B------:R-:W-:Y:S01]  /*9590*/  @!P6 STG.E.U8 desc[UR36][R20.64+0x19], R135 ;  /* 0x000019871400e986 */ /* 0x000fe2000c101124 */
[----:B------:R-:W-:-:S02]  /*95a0*/  ISETP.LT.OR P6, PT, R0, 0x29, !P0 ;  /* 0x000000290000780c */ /* 0x000fc400047c1670 */
[----:B-1----:R-:W-:Y:S01]  /*95b0*/  @!P4 IMAD R7, R138, R23, RZ ;  /* 0x000000178a07c224 */ /* 0x002fe200078e02ff */
[----:B------:R-:W-:Y:S01]  /*95c0*/  @!P5 STG.E.U8 desc[UR36][R220.64+0x20], R9 ;  /* 0x00002009dc00d986 */ /* 0x000fe2000c101124 */
[----:B------:R-:W-:-:S03]  /*95d0*/  ISETP.LT.OR P5, PT, R0, 0x2a, !P0 ;  /* 0x0000002a0000780c */ /* 0x000fc600047a1670 */
[----:B------:R-:W-:Y:S01]  /*95e0*/  @!P3 STG.E.U8 desc[UR36][R220.64+0x21], R137 ;  /* 0x00002189dc00b986 */ /* 0x000fe2000c101124 */
[C---:B------:R-:W-:Y:S01]  /*95f0*/  ISETP.LT.OR P3, PT, R0.reuse, 0x29, !P2 ;  /* 0x000000290000780c */ /* 0x040fe20005761670 */
[-C--:B------:R-:W-:Y:S02]  /*9600*/  @!P1 IMAD R139, R139, R23.reuse, RZ ;  /* 0x000000178b8b9224 */ /* 0x080fe400078e02ff */
[----:B------:R1:W-:Y:S01]  /*9610*/  @!P4 STG.E.U8 desc[UR36][R20.64+0x20], R7 ;  /* 0x000020071400c986 */ /* 0x0003e2000c101124 */
[----:B------:R-:W-:Y:S01]  /*9620*/  ISETP.LT.OR P4, PT, R0, 0x2a, !P2 ;  /* 0x0000002a0000780c */ /* 0x000fe20005781670 */
[-C--:B0-----:R-:W-:Y:S02]  /*9630*/  @!P6 IMAD R5, R140, R23.reuse, RZ ;  /* 0x000000178c05e224 */ /* 0x081fe400078e02ff */
[----:B------:R-:W-:Y:S01]  /*9640*/  @!P1 STG.E.U8 desc[UR36][R20.64+0x21], R139 ;  /* 0x0000218b14009986 */ /* 0x000fe2000c101124 */
[----:B------:R-:W-:Y:S01]  /*9650*/  ISETP.LT.OR P1, PT, R0, 0x31, !P0 ;  /* 0x000000310000780c */ /* 0x000fe20004721670 */
[----:B------:R-:W-:-:S02]  /*9660*/  @!P5 IMAD R141, R141, R23, RZ ;  /* 0x000000178d8dd224 */ /* 0x000fc400078e02ff */
[----:B------:R0:W-:Y:S01]  /*9670*/  @!P6 STG.E.U8 desc[UR36][R220.64+0x28], R5 ;  /* 0x00002805dc00e986 */ /* 0x0001e2000c101124 */
[----:B------:R-:W-:Y:S01]  /*9680*/  ISETP.LT.OR P6, PT, R0, 0x32, !P0 ;  /* 0x000000320000780c */ /* 0x000fe200047c1670 */
[-C--:B-1----:R-:W-:Y:S02]  /*9690*/  @!P3 IMAD R7, R142, R23.reuse, RZ ;  /* 0x000000178e07b224 */ /* 0x082fe400078e02ff */
[----:B------:R-:W-:Y:S01]  /*96a0*/  @!P5 STG.E.U8 desc[UR36][R220.64+0x29], R141 ;  /* 0x0000298ddc00d986 */ /* 0x000fe2000c101124 */
[C---:B------:R-:W-:Y:S01]  /*96b0*/  ISETP.LT.OR P5, PT, R0.reuse, 0x31, !P2 ;  /* 0x000000310000780c */ /* 0x040fe200057a1670 */
[-C--:B------:R-:W-:Y:S02]  /*96c0*/  @!P4 IMAD R143, R143, R23.reuse, RZ ;  /* 0x000000178f8fc224 */ /* 0x080fe400078e02ff */
[----:B------:R1:W-:Y:S01]  /*96d0*/  @!P3 STG.E.U8 desc[UR36][R20.64+0x28], R7 ;  /* 0x000028071400b986 */ /* 0x0003e2000c101124 */
[----:B------:R-:W-:Y:S01]  /*96e0*/  ISETP.LT.OR P3, PT, R0, 0x32, !P2 ;  /* 0x000000320000780c */ /* 0x000fe20005761670 */
[----:B0-----:R-:W-:-:S02]  /*96f0*/  @!P1 IMAD R5, R144, R23, RZ ;  /* 0x0000001790059224 */ /* 0x001fc400078e02ff */
[----:B------:R-:W-:Y:S01]  /*9700*/  @!P4 STG.E.U8 desc[UR36][R20.64+0x29], R143 ;  /* 0x0000298f1400c986 */ /* 0x000fe2000c101124 */
[C---:B------:R-:W-:Y:S01]  /*9710*/  ISETP.LT.OR P4, PT, R0.reuse, 0x39, !P0 ;  /* 0x000000390000780c */ /* 0x040fe20004781670 */
[-C--:B------:R-:W-:Y:S02]  /*9720*/  @!P6 IMAD R145, R145, R23.reuse, RZ ;  /* 0x000000179191e224 */ /* 0x080fe400078e02ff */
[----:B------:R0:W-:Y:S01]  /*9730*/  @!P1 STG.E.U8 desc[UR36][R220.64+0x30], R5 ;  /* 0x00003005dc009986 */ /* 0x0001e2000c101124 */
[----:B------:R-:W-:Y:S01]  /*9740*/  ISETP.LT.OR P1, PT, R0, 0x3a, !P0 ;  /* 0x0000003a0000780c */ /* 0x000fe20004721670 */
[-C--:B------:R-:W-:Y:S02]  /*9750*/  @!P5 IMAD R9, R146, R23.reuse, RZ ;  /* 0x000000179209d224 */ /* 0x080fe400078e02ff */
[----:B------:R-:W-:Y:S01]  /*9760*/  @!P6 STG.E.U8 desc[UR36][R220.64+0x31], R145 ;  /* 0x00003191dc00e986 */ /* 0x000fe2000c101124 */
[----:B------:R-:W-:Y:S01]  /*9770*/  ISETP.LT.OR P6, PT, R0, 0x39, !P2 ;  /* 0x000000390000780c */ /* 0x000fe200057c1670 */
[----:B------:R-:W-:-:S02]  /*9780*/  @!P3 IMAD R147, R147, R23, RZ ;  /* 0x000000179393b224 */ /* 0x000fc400078e02ff */
[----:B------:R-:W-:Y:S01]  /*9790*/  @!P5 STG.E.U8 desc[UR36][R20.64+0x30], R9 ;  /* 0x000030091400d986 */ /* 0x000fe2000c101124 */
        /* <DEDUP_REMOVED lines=13> */
[-C--:B-1----:R-:W-:Y:S02]  /*9870*/  @!P3 IMAD R7, R152, R23.reuse, RZ ;  /* 0x000000179807b224 */ /* 0x082fe400078e02ff */
[----:B------:R-:W-:Y:S01]  /*9880*/  @!P5 STG.E.U8 desc[UR36][R20.64+0x39], R151 ;  /* 0x000039971400d986 */ /* 0x000fe2000c101124 */
[----:B------:R-:W-:Y:S01]  /*9890*/  ISETP.LT.OR P5, PT, R0, 0x49, !P0 ;  /* 0x000000490000780c */ /* 0x000fe200047a1670 */
[----:B------:R-:W-:-:S02]  /*98a0*/  @!P4 IMAD R153, R153, R23, RZ ;  /* 0x000000179999c224 */ /* 0x000fc400078e02ff */
[----:B------:R1:W-:Y:S01]  /*98b0*/  @!P3 STG.E.U8 desc[UR36][R220.64+0x40], R7 ;  /* 0x00004007dc00b986 */ /* 0x0003e2000c101124 */
[----:B------:R-:W-:Y:S01]  /*98c0*/  ISETP.LT.OR P3, PT, R0, 0x4a, !P0 ;  /* 0x0000004a0000780c */ /* 0x000fe20004761670 */
[-C--:B0-----:R-:W-:Y:S02]  /*98d0*/  @!P1 IMAD R5, R154, R23.reuse, RZ ;  /* 0x000000179a059224 */ /* 0x081fe400078e02ff */
[----:B------:R-:W-:Y:S01]  /*98e0*/  @!P4 STG.E.U8 desc[UR36][R220.64+0x41], R153 ;  /* 0x00004199dc00c986 */ /* 0x000fe2000c101124 */
[C---:B------:R-:W-:Y:S01]  /*98f0*/  ISETP.LT.OR P4, PT, R0.reuse, 0x49, !P2 ;  /* 0x000000490000780c */ /* 0x040fe20005781670 */
[-C--:B------:R-:W-:Y:S02]  /*9900*/  @!P6 IMAD R155, R155, R23.reuse, RZ ;  /* 0x000000179b9be224 */ /* 0x080fe400078e02ff */
[----:B------:R0:W-:Y:S01]  /*9910*/  @!P1 STG.E.U8 desc[UR36][R20.64+0x40], R5 ;  /* 0x0000400514009986 */ /* 0x0001e2000c101124 */
[----:B------:R-:W-:Y:S01]  /*9920*/  ISETP.LT.OR P1, PT, R0, 0x4a, !P2 ;  /* 0x0000004a0000780c */ /* 0x000fe20005721670 */
[----:B------:R-:W-:-:S02]  /*9930*/  @!P5 IMAD R9, R156, R23, RZ ;  /* 0x000000179c09d224 */ /* 0x000fc400078e02ff */
[----:B------:R-:W-:Y:S01]  /*9940*/  @!P6 STG.E.U8 desc[UR36][R20.64+0x41], R155 ;  /* 0x0000419b1400e986 */ /* 0x000fe2000c101124 */
[C---:B------:R-:W-:Y:S01]  /*9950*/  ISETP.LT.OR P6, PT, R0.reuse, 0x51, !P0 ;  /* 0x000000510000780c */ /* 0x040fe200047c1670 */
[-C--:B------:R-:W-:Y:S02]  /*9960*/  @!P3 IMAD R157, R157, R23.reuse, RZ ;  /* 0x000000179d9db224 */ /* 0x080fe400078e02ff */
[----:B------:R-:W-:Y:S01]  /*9970*/  @!P5 STG.E.U8 desc[UR36][R220.64+0x48], R9 ;  /* 0x00004809dc00d986 */ /* 0x000fe2000c101124 */
        /* <DEDUP_REMOVED lines=13> */
[----:B-1----:R-:W-:-:S02]  /*9a50*/  @!P3 IMAD R7, R162, R23, RZ ;  /* 0x00000017a207b224 */ /* 0x002fc400078e02ff */
        /* <DEDUP_REMOVED lines=11> */
[-C--:B------:R-:W-:Y:S02]  /*9b10*/  @!P5 IMAD R9, R166, R23.reuse, RZ ;  /* 0x00000017a609d224 */ /* 0x080fe400078e02ff */
[----:B------:R-:W-:Y:S01]  /*9b20*/  @!P6 STG.E.U8 desc[UR36][R220.64+0x59], R165 ;  /* 0x000059a5dc00e986 */ /* 0x000fe2000c101124 */
[C---:B------:R-:W-:Y:S01]  /*9b30*/  ISETP.LT.OR P6, PT, R0.reuse, 0x61, !P2 ;  /* 0x000000610000780c */ /* 0x040fe200057c1670 */
[-C--:B------:R-:W-:Y:S02]  /*9b40*/  @!P3 IMAD R167, R167, R23.reuse, RZ ;  /* 0x00000017a7a7b224 */ /* 0x080fe400078e02ff */
[----:B------:R-:W-:Y:S01]  /*9b50*/  @!P5 STG.E.U8 desc[UR36][R20.64+0x58], R9 ;  /* 0x000058091400d986 */ /* 0x000fe2000c101124 */
        /* <DEDUP_REMOVED lines=96> */
[C---:B------:R-:W-:Y:S01]  /*a160*/  ISETP.LT.OR P4, PT, R0.reuse, 0xa2, !P2 ;  /* 0x000000a20000780c */ /* 0x040fe20005781670 */
[-C--:B------:R-:W-:Y:S02]  /*a170*/  @!P6 IMAD R201, R201, R23.reuse, RZ ;  /* 0x00000017c9c9e224 */ /* 0x080fe400078e02ff */
[----:B------:R-:W-:Y:S01]  /*a180*/  @!P1 STG.E.U8 desc[UR36][R20.64+0x99], R199 ;  /* 0x000099c714009986 */ /* 0x000fe2000c101124 */
[----:B------:R-:W-:Y:S01]  /*a190*/  ISETP.LT.OR P1, PT, R0, 0xa9, !P0 ;  /* 0x000000a90000780c */ /* 0x000fe20004721670 */
[----:B0-----:R-:W-:-:S02]  /*a1a0*/  @!P5 IMAD R5, R200, R23, RZ ;  /* 0x00000017c805d224 */ /* 0x001fc400078e02ff */
[----:B------:R-:W-:Y:S01]  /*a1b0*/  @!P6 STG.E.U8 desc[UR36][R220.64+0xa1], R201 ;  /* 0x0000a1c9dc00e986 */ /* 0x000fe2000c101124 */
[----:B------:R-:W-:Y:S01]  /*a1c0*/  ISETP.LT.OR P6, PT, R0, 0xa9, !P2 ;  /* 0x000000a90000780c */ /* 0x000fe200057c1670 */
[-C--:B-1----:R-:W-:Y:S02]  /*a1d0*/  @!P3 IMAD R7, R202, R23.reuse, RZ ;  /* 0x00000017ca07b224 */ /* 0x082fe400078e02ff */
[----:B------:R0:W-:Y:S01]  /*a1e0*/  @!P5 STG.E.U8 desc[UR36][R220.64+0xa0], R5 ;  /* 0x0000a005dc00d986 */ /* 0x0001e2000c101124 */
[C---:B------:R-:W-:Y:S01]  /*a1f0*/  ISETP.LT.OR P5, PT, R0.reuse, 0xaa, !P0 ;  /* 0x000000aa0000780c */ /* 0x040fe200047a1670 */
[-C--:B------:R-:W-:Y:S02]  /*a200*/  @!P4 IMAD R203, R203, R23.reuse, RZ ;  /* 0x00000017cbcbc224 */ /* 0x080fe400078e02ff */
[----:B------:R1:W-:Y:S01]  /*a210*/  @!P3 STG.E.U8 desc[UR36][R20.64+0xa0], R7 ;  /* 0x0000a0071400b986 */ /* 0x0003e2000c101124 */
[----:B------:R-:W-:Y:S01]  /*a220*/  ISETP.LT.OR P3, PT, R0, 0xaa, !P2 ;  /* 0x000000aa0000780c */ /* 0x000fe20005761670 */
[----:B------:R-:W-:-:S02]  /*a230*/  @!P1 IMAD R9, R204, R23, RZ ;  /* 0x00000017cc099224 */ /* 0x000fc400078e02ff */
[----:B------:R-:W-:Y:S01]  /*a240*/  @!P4 STG.E.U8 desc[UR36][R20.64+0xa1], R203 ;  /* 0x0000a1cb1400c986 */ /* 0x000fe2000c101124 */
[----:B------:R-:W-:Y:S01]  /*a250*/  ISETP.LT.OR P4, PT, R0, 0xb1, !P0 ;  /* 0x000000b10000780c */ /* 0x000fe20004781670 */
[-C--:B0-----:R-:W-:Y:S02]  /*a260*/  @!P6 IMAD R5, R206, R23.reuse, RZ ;  /* 0x00000017ce05e224 */ /* 0x081fe400078e02ff */
[----:B------:R0:W-:Y:S02]  /*a270*/  @!P1 STG.E.U8 desc[UR36][R220.64+0xa8], R9 ;  /* 0x0000a809dc009986 */ /* 0x0001e4000c101124 */
[----:B------:R-:W-:Y:S01]  /*a280*/  @!P5 IMAD R205, R205, R23, RZ ;  /* 0x00000017cdcdd224 */ /* 0x000fe200078e02ff */
[----:B------:R-:W-:-:S03]  /*a290*/  ISETP.LT.OR P1, PT, R0, 0xb2, !P0 ;  /* 0x000000b20000780c */ /* 0x000fc60004721670 */
[-C--:B------:R-:W-:Y:S01]  /*a2a0*/  @!P3 IMAD R207, R207, R23.reuse, RZ ;  /* 0x00000017cfcfb224 */ /* 0x080fe200078e02ff */
[----:B------:R-:W-:Y:S01]  /*a2b0*/  @!P5 STG.E.U8 desc[UR36][R220.64+0xa9], R205 ;  /* 0x0000a9cddc00d986 */ /* 0x000fe2000c101124 */
[----:B------:R-:W-:Y:S02]  /*a2c0*/  ISETP.LT.OR P5, PT, R0, 0xb1, !P2 ;  /* 0x000000b10000780c */ /* 0x000fe400057a1670 */
[----:B-1----:R-:W-:Y:S01]  /*a2d0*/  @!P4 IMAD R7, R208, R23, RZ ;  /* 0x00000017d007c224 */ /* 0x002fe200078e02ff */
[----:B------:R1:W-:Y:S01]  /*a2e0*/  @!P6 STG.E.U8 desc[UR36][R20.64+0xa8], R5 ;  /* 0x0000a8051400e986 */ /* 0x0003e2000c101124 */
[----:B------:R-:W-:-:S03]  /*a2f0*/  ISETP.LT.OR P6, PT, R0, 0xb2, !P2 ;  /* 0x000000b20000780c */ /* 0x000fc600057c1670 */
[----:B------:R-:W-:Y:S01]  /*a300*/  @!P3 STG.E.U8 desc[UR36][R20.64+0xa9], R207 ;  /* 0x0000a9cf1400b986 */ /* 0x000fe2000c101124 */
[C---:B------:R-:W-:Y:S01]  /*a310*/  ISETP.LT.OR P3, PT, R0.reuse, 0xb9, !P0 ;  /* 0x000000b90000780c */ /* 0x040fe20004761670 */
[-C--:B------:R-:W-:Y:S01]  /*a320*/  @!P1 IMAD R209, R209, R23.reuse, RZ ;  /* 0x00000017d1d19224 */ /* 0x080fe200078e02ff */
[C---:B------:R-:W-:Y:S01]  /*a330*/  ISETP.LT.OR P0, PT, R0.reuse, 0xba, !P0 ;  /* 0x000000ba0000780c */ /* 0x040fe20004701670 */
[----:B------:R2:W-:Y:S01]  /*a340*/  @!P4 STG.E.U8 desc[UR36][R220.64+0xb0], R7 ;  /* 0x0000b007dc00c986 */ /* 0x0005e2000c101124 */
[----:B------:R-:W-:Y:S01]  /*a350*/  ISETP.LT.OR P4, PT, R0, 0xb9, !P2 ;  /* 0x000000b90000780c */ /* 0x000fe20005781670 */
[-C--:B0-----:R-:W-:Y:S01]  /*a360*/  @!P5 IMAD R9, R210, R23.reuse, RZ ;  /* 0x00000017d209d224 */ /* 0x081fe200078e02ff */
[----:B------:R-:W-:Y:S01]  /*a370*/  ISETP.LT.OR P2, PT, R0, 0xba, !P2 ;  /* 0x000000ba0000780c */ /* 0x000fe20005741670 */
[----:B------:R-:W-:Y:S01]  /*a380*/  @!P1 STG.E.U8 desc[UR36][R220.64+0xb1], R209 ;  /* 0x0000b1d1dc009986 */ /* 0x000fe2000c101124 */
[----:B------:R-:W-:Y:S01]  /*a390*/  ISETP.GE.AND P1, PT, R3, 0x81, PT ;  /* 0x000000810300780c */ /* 0x000fe20003f26270 */
[----:B------:R-:W-:-:S02]  /*a3a0*/  @!P6 IMAD R211, R211, R23, RZ ;  /* 0x00000017d3d3e224 */ /* 0x000fc400078e02ff */
[----:B------:R-:W-:Y:S01]  /*a3b0*/  @!P5 STG.E.U8 desc[UR36][R20.64+0xb0], R9 ;  /* 0x0000b0091400d986 */ /* 0x000fe2000c101124 */
[----:B------:R-:W-:Y:S01]  /*a3c0*/  ISETP.LT.OR P5, PT, R0, 0x1, !P1 ;  /* 0x000000010000780c */ /* 0x000fe20004fa1670 */
[-C--:B-1----:R-:W-:Y:S02]  /*a3d0*/  @!P3 IMAD R5, R212, R23.reuse, RZ ;  /* 0x00000017d405b224 */ /* 0x082fe400078e02ff */
[----:B------:R-:W-:Y:S01]  /*a3e0*/  @!P6 STG.E.U8 desc[UR36][R20.64+0xb1], R211 ;  /* 0x0000b1d31400e986 */ /* 0x000fe2000c101124 */
[-C--:B------:R-:W-:Y:S01]  /*a3f0*/  @!P0 IMAD R213, R213, R23.reuse, RZ ;  /* 0x00000017d5d58224 */ /* 0x080fe200078e02ff */
[----:B------:R-:W-:Y:S01]  /*a400*/  ISETP.LT.OR P6, PT, R0, 0x2, !P1 ;  /* 0x000000020000780c */ /* 0x000fe20004fc1670 */
[-C--:B--2---:R-:W-:Y:S01]  /*a410*/  @!P4 IMAD R7, R214, R23.reuse, RZ ;  /* 0x00000017d607c224 */ /* 0x084fe200078e02ff */
[----:B------:R0:W-:Y:S01]  /*a420*/  @!P3 STG.E.U8 desc[UR36][R220.64+0xb8], R5 ;  /* 0x0000b805dc00b986 */ /* 0x0001e2000c101124 */
[----:B------:R-:W-:Y:S01]  /*a430*/  ISETP.GE.AND P3, PT, R3, 0x89, PT ;  /* 0x000000890300780c */ /* 0x000fe20003f66270 */
[----:B------:R-:W-:-:S02]  /*a440*/  @!P2 IMAD R215, R215, R23, RZ ;  /* 0x00000017d7d7a224 */ /* 0x000fc400078e02ff */
[----:B------:R-:W-:Y:S01]  /*a450*/  @!P0 STG.E.U8 desc[UR36][R220.64+0xb9], R213 ;  /* 0x0000b9d5dc008986 */ /* 0x000fe2000c101124 */
[----:B------:R-:W-:Y:S01]  /*a460*/  ISETP.LT.OR P0, PT, R0, 0x1, !P3 ;  /* 0x000000010000780c */ /* 0x000fe20005f01670 */
[-C--:B------:R-:W-:Y:S02]  /*a470*/  @!P5 IMAD R3, R24, R23.reuse, RZ ;  /* 0x000000171803d224 */ /* 0x080fe400078e02ff */
[----:B------:R-:W-:Y:S01]  /*a480*/  @!P4 STG.E.U8 desc[UR36][R20.64+0xb8], R7 ;  /* 0x0000b8071400c986 */ /* 0x000fe2000c101124 */
[C---:B------:R-:W-:Y:S02]  /*a490*/  ISETP.LT.OR P4, PT, R0.reuse, 0x2, !P3 ;  /* 0x000000020000780c */ /* 0x040fe40005f81670 */
[----:B------:R-:W-:Y:S01]  /*a4a0*/  @!P6 IMAD R25, R25, R23, RZ ;  /* 0x000000171919e224 */ /* 0x000fe200078e02ff */
[----:B------:R-:W-:Y:S01]  /*a4b0*/  @!P2 STG.E.U8 desc[UR36][R20.64+0xb9], R215 ;  /* 0x0000b9d71400a986 */ /* 0x000fe2000c101124 */
[----:B------:R-:W-:-:S03]  /*a4c0*/  ISETP.LT.OR P2, PT, R0, 0xa, !P1 ;  /* 0x0000000a0000780c */ /* 0x000fc60004f41670 */
        /* <DEDUP_REMOVED lines=10> */
[----:B------:R-:W-:Y:S01]  /*a570*/  ISETP.LT.OR P4, PT, R0, 0x11, !P1 ;  /* 0x000000110000780c */ /* 0x000fe20004f81670 */
[-C--:B-1----:R-:W-:Y:S02]  /*a580*/  @!P5 IMAD R3, R28, R23.reuse, RZ ;  /* 0x000000171c03d224 */ /* 0x082fe400078e02ff */
        /* <DEDUP_REMOVED lines=21> */
[----:B------:R-:W-:Y:S02]  /*a6e0*/  @!P6 STG.E.U8 desc[UR36][R14.64+0x11], R35 ;  /* 0x000011230e00e986 */ /* 0x000fe4000c101124 */
[-C--:B------:R-:W-:Y:S01]  /*a6f0*/  @!P4 IMAD R37, R37, R23.reuse, RZ ;  /* 0x000000172525c224 */ /* 0x080fe200078e02ff */
[C---:B------:R-:W-:Y:S01]  /*a700*/  ISETP.LT.OR P6, PT, R0.reuse, 0x21, !P1 ;  /* 0x000000210000780c */ /* 0x040fe20004fc1670 */
        /* <DEDUP_REMOVED lines=8> */
[-C--:B------:R-:W-:Y:S01]  /*a790*/  @!P6 IMAD R7, R40, R23.reuse, RZ ;  /* 0x000000172807e224 */ /* 0x080fe200078e02ff */
[----:B------:R1:W-:Y:S01]  /*a7a0*/  @!P5 STG.E.U8 desc[UR36][R14.64+0x18], R3 ;  /* 0x000018030e00d986 */ /* 0x0003e2000c101124 */
[C---:B------:R-:W-:Y:S01]  /*a7b0*/  ISETP.LT.OR P5, PT, R0.reuse, 0x29, !P1 ;  /* 0x000000290000780c */ /* 0x040fe20004fa1670 */
[-C--:B------:R-:W-:Y:S02]  /*a7c0*/  @!P0 IMAD R41, R41, R23.reuse, RZ ;  /* 0x0000001729298224 */ /* 0x080fe400078e02ff */
[----:B------:R-:W-:Y:S01]  /*a7d0*/  @!P6 STG.E.U8 desc[UR36][R218.64+0x20], R7 ;  /* 0x00002007da00e986 */ /* 0x000fe2000c101124 */
        /* <DEDUP_REMOVED lines=14> */
[----:B------:R-:W-:Y:S02]  /*a8c0*/  @!P6 STG.E.U8 desc[UR36][R218.64+0x29], R45 ;  /* 0x0000292dda00e986 */ /* 0x000fe4000c101124 */
[-C--:B------:R-:W-:Y:S01]  /*a8d0*/  @!P4 IMAD R47, R47, R23.reuse, RZ ;  /* 0x000000172f2fc224 */ /* 0x080fe200078e02ff */
[C---:B------:R-:W-:Y:S01]  /*a8e0*/  ISETP.LT.OR P6, PT, R0.reuse, 0x31, !P3 ;  /* 0x000000310000780c */ /* 0x040fe20005fc1670 */
[----:B------:R0:W-:Y:S01]  /*a8f0*/  @!P0 STG.E.U8 desc[UR36][R14.64+0x28], R5 ;  /* 0x000028050e008986 */ /* 0x0001e2000c101124 */
[C---:B------:R-:W-:Y:S01]  /*a900*/  ISETP.LT.OR P0, PT, R0.reuse, 0x32, !P3 ;  /* 0x000000320000780c */ /* 0x040fe20005f01670 */
[-C--:B------:R-:W-:Y:S02]  /*a910*/  @!P2 IMAD R49, R49, R23.reuse, RZ ;  /* 0x000000173131a224 */ /* 0x080fe400078e02ff */
[----:B------:R-:W-:Y:S01]  /*a920*/  @!P4 STG.E.U8 desc[UR36][R14.64+0x29], R47 ;  /* 0x0000292f0e00c986 */ /* 0x000fe2000c101124 */
[----:B------:R-:W-:Y:S01]  /*a930*/  ISETP.LT.OR P4, PT, R0, 0x39, !P1 ;  /* 0x000000390000780c */ /* 0x000fe20004f81670 */
[----:B-1----:R-:W-:-:S02]  /*a940*/  @!P5 IMAD R3, R48, R23, RZ ;  /* 0x000000173003d224 */ /* 0x002fc400078e02ff */
        /* <DEDUP_REMOVED lines=115> */
[----:B------:R-:W-:Y:S01]  /*b080*/  ISETP.LT.OR P0, PT, R0, 0x89, !P1 ;  /* 0x000000890000780c */ /* 0x000fe20004f01670 */
[-C--:B------:R-:W-:Y:S02]  /*b090*/  @!P2 IMAD R7, R88, R23.reuse, RZ ;  /* 0x000000175807a224 */ /* 0x080fe400078e02ff */
[----:B------:R-:W-:Y:S01]  /*b0a0*/  @!P4 STG.E.U8 desc[UR36][R14.64+0x79], R87 ;  /* 0x000079570e00c986 */ /* 0x000fe2000c101124 */
[----:B------:R-:W-:Y:S01]  /*b0b0*/  ISETP.LT.OR P4, PT, R0, 0x82, !P3 ;  /* 0x000000820000780c */ /* 0x000fe20005f81670 */
[----:B-1----:R-:W-:-:S02]  /*b0c0*/  @!P5 IMAD R3, R90, R23, RZ ;  /* 0x000000175a03d224 */ /* 0x002fc400078e02ff */
[----:B------:R1:W-:Y:S01]  /*b0d0*/  @!P2 STG.E.U8 desc[UR36][R218.64+0x80], R7 ;  /* 0x00008007da00a986 */ /* 0x0003e2000c101124 */
[----:B------:R-:W-:-:S03]  /*b0e0*/  ISETP.LT.OR P2, PT, R0, 0x8a, !P1 ;  /* 0x0000008a0000780c */ /* 0x000fc60004f41670 */
[-C--:B------:R-:W-:Y:S02]  /*b0f0*/  @!P6 IMAD R89, R89, R23.reuse, RZ ;  /* 0x000000175959e224 */ /* 0x080fe400078e02ff */
[----:B0-----:R-:W-:-:S03]  /*b100*/  @!P0 IMAD R5, R92, R23, RZ ;  /* 0x000000175c058224 */ /* 0x001fc600078e02ff */
[----:B------:R-:W-:Y:S01]  /*b110*/  @!P6 STG.E.U8 desc[UR36][R218.64+0x81], R89 ;  /* 0x00008159da00e986 */ /* 0x000fe2000c101124 */
[C---:B------:R-:W-:Y:S01]  /*b120*/  ISETP.LT.OR P6, PT, R0.reuse, 0x89, !P3 ;  /* 0x000000890000780c */ /* 0x040fe20005fc1670 */
[-C--:B------:R-:W-:Y:S02]  /*b130*/  @!P4 IMAD R91, R91, R23.reuse, RZ ;  /* 0x000000175b5bc224 */ /* 0x080fe400078e02ff */
[----:B------:R0:W-:Y:S01]  /*b140*/  @!P5 STG.E.U8 desc[UR36][R14.64+0x80], R3 ;  /* 0x000080030e00d986 */ /* 0x0001e2000c101124 */
[C---:B------:R-:W-:Y:S01]  /*b150*/  ISETP.LT.OR P5, PT, R0.reuse, 0x8a, !P3 ;  /* 0x0000008a0000780c */ /* 0x040fe20005fa1670 */
[----:B------:R-:W-:Y:S02]  /*b160*/  @!P2 IMAD R93, R93, R23, RZ ;  /* 0x000000175d5da224 */ /* 0x000fe400078e02ff */
[----:B------:R-:W-:Y:S01]  /*b170*/  @!P4 STG.E.U8 desc[UR36][R14.64+0x81], R91 ;  /* 0x0000815b0e00c986 */ /* 0x000fe2000c101124 */
[----:B------:R-:W-:-:S03]  /*b180*/  ISETP.LT.OR P4, PT, R0, 0x91, !P1 ;  /* 0x000000910000780c */ /* 0x000fc60004f81670 */
        /* <DEDUP_REMOVED lines=14> */
[-C--:B--2---:R-:W-:Y:S02]  /*b270*/  @!P2 IMAD R5, R98, R23.reuse, RZ ;  /* 0x000000176205a224 */ /* 0x084fe400078e02ff */
        /* <DEDUP_REMOVED lines=31> */
[----:B------:R-:W-:Y:S01]  /*b470*/  ISETP.LT.OR P0, PT, R0, 0xb1, !P1 ;  /* 0x000000b10000780c */ /* 0x000fe20004f01670 */
[-C--:B--2---:R-:W-:Y:S02]  /*b480*/  @!P6 IMAD R5, R110, R23.reuse, RZ ;  /* 0x000000176e05e224 */ /* 0x084fe400078e02ff */
[----:B------:R0:W-:Y:S01]  /*b490*/  @!P2 STG.E.U8 desc[UR36][R218.64+0xa8], R3 ;  /* 0x0000a803da00a986 */ /* 0x0001e2000c101124 */
[----:B------:R-:W-:Y:S01]  /*b4a0*/  ISETP.LT.OR P2, PT, R0, 0xb2, !P1 ;  /* 0x000000b20000780c */ /* 0x000fe20004f41670 */
[----:B------:R-:W-:-:S04]  /*b4b0*/  @!P5 IMAD R109, R109, R23, RZ ;  /* 0x000000176d6dd224 */ /* 0x000fc800078e02ff */
[-C--:B------:R-:W-:Y:S01]  /*b4c0*/  @!P4 IMAD R111, R111, R23.reuse, RZ ;  /* 0x000000176f6fc224 */ /* 0x080fe200078e02ff */
[----:B------:R-:W-:Y:S01]  /*b4d0*/  @!P5 STG.E.U8 desc[UR36][R218.64+0xa9], R109 ;  /* 0x0000a96dda00d986 */ /* 0x000fe2000c101124 */
[----:B------:R-:W-:Y:S02]  /*b4e0*/  ISETP.LT.OR P5, PT, R0, 0xb9, !P3 ;  /* 0x000000b90000780c */ /* 0x000fe40005fa1670 */
[-C--:B-1----:R-:W-:Y:S01]  /*b4f0*/  @!P0 IMAD R7, R112, R23.reuse, RZ ;  /* 0x0000001770078224 */ /* 0x082fe200078e02ff */
[----:B------:R-:W-:Y:S01]  /*b500*/  @!P6 STG.E.U8 desc[UR36][R14.64+0xa8], R5 ;  /* 0x0000a8050e00e986 */ /* 0x000fe2000c101124 */
[C---:B------:R-:W-:Y:S02]  /*b510*/  ISETP.LT.OR P6, PT, R0.reuse, 0xb2, !P3 ;  /* 0x000000b20000780c */ /* 0x040fe40005fc1670 */
[----:B------:R-:W-:Y:S01]  /*b520*/  @!P2 IMAD R113, R113, R23, RZ ;  /* 0x000000177171a224 */ /* 0x000fe200078e02ff */
[----:B------:R-:W-:Y:S01]  /*b530*/  @!P4 STG.E.U8 desc[UR36][R14.64+0xa9], R111 ;  /* 0x0000a96f0e00c986 */ /* 0x000fe2000c101124 */
[----:B------:R-:W-:-:S02]  /*b540*/  ISETP.LT.OR P4, PT, R0, 0xb1, !P3 ;  /* 0x000000b10000780c */ /* 0x000fc40005f81670 */
[C---:B------:R-:W-:Y:S01]  /*b550*/  ISETP.LT.OR P3, PT, R0.reuse, 0xba, !P3 ;  /* 0x000000ba0000780c */ /* 0x040fe20005f61670 */
[----:B------:R1:W-:Y:S01]  /*b560*/  @!P0 STG.E.U8 desc[UR36][R218.64+0xb0], R7 ;  /* 0x0000b007da008986 */ /* 0x0003e2000c101124 */
[C---:B------:R-:W-:Y:S02]  /*b570*/  ISETP.LT.OR P0, PT, R0.reuse, 0xb9, !P1 ;  /* 0x000000b90000780c */ /* 0x040fe40004f01670 */
[----:B------:R-:W-:Y:S01]  /*b580*/  ISETP.LT.OR P1, PT, R0, 0xba, !P1 ;  /* 0x000000ba0000780c */ /* 0x000fe20004f21670 */
[----:B------:R2:W-:Y:S02]  /*b590*/  @!P2 STG.E.U8 desc[UR36][R218.64+0xb1], R113 ;  /* 0x0000b171da00a986 */ /* 0x0005e4000c101124 */
[----:B------:R-:W-:-:S04]  /*b5a0*/  @!P6 IMAD R115, R115, R23, RZ ;  /* 0x000000177373e224 */ /* 0x000fc800078e02ff */
[-C--:B0-----:R-:W-:Y:S01]  /*b5b0*/  @!P4 IMAD R3, R114, R23.reuse, RZ ;  /* 0x000000177203c224 */ /* 0x081fe200078e02ff */
[----:B------:R2:W-:Y:S01]  /*b5c0*/  @!P6 STG.E.U8 desc[UR36][R14.64+0xb1], R115 ;  /* 0x0000b1730e00e986 */ /* 0x0005e2000c101124 */
[-C--:B-1----:R-:W-:Y:S02]  /*b5d0*/  @!P5 IMAD R7, R118, R23.reuse, RZ ;  /* 0x000000177607d224 */ /* 0x082fe400078e02ff */
[-C--:B------:R-:W-:Y:S01]  /*b5e0*/  @!P0 IMAD R5, R116, R23.reuse, RZ ;  /* 0x0000001774058224 */ /* 0x080fe200078e02ff */
[----:B------:R2:W-:Y:S01]  /*b5f0*/  @!P4 STG.E.U8 desc[UR36][R14.64+0xb0], R3 ;  /* 0x0000b0030e00c986 */ /* 0x0005e2000c101124 */
[-C--:B------:R-:W-:Y:S02]  /*b600*/  @!P1 IMAD R117, R117, R23.reuse, RZ ;  /* 0x0000001775759224 */ /* 0x080fe400078e02ff */
[----:B------:R-:W-:Y:S01]  /*b610*/  @!P3 IMAD R119, R119, R23, RZ ;  /* 0x000000177777b224 */ /* 0x000fe200078e02ff */
[----:B------:R2:W-:Y:S04]  /*b620*/  @!P0 STG.E.U8 desc[UR36][R218.64+0xb8], R5 ;  /* 0x0000b805da008986 */ /* 0x0005e8000c101124 */
[----:B------:R2:W-:Y:S04]  /*b630*/  @!P1 STG.E.U8 desc[UR36][R218.64+0xb9], R117 ;  /* 0x0000b975da009986 */ /* 0x0005e8000c101124 */
[----:B------:R2:W-:Y:S04]  /*b640*/  @!P5 STG.E.U8 desc[UR36][R14.64+0xb8], R7 ;  /* 0x0000b8070e00d986 */ /* 0x0005e8000c101124 */
[----:B------:R2:W-:Y:S02]  /*b650*/  @!P3 STG.E.U8 desc[UR36][R14.64+0xb9], R119 ;  /* 0x0000b9770e00b986 */ /* 0x0005e4000c101124 */
.L_x_419:
[----:B------:R-:W-:Y:S05]  /*b660*/  BSYNC B0 ;  /* 0x0000000000007941 */ /* 0x000fea0003800000 */
.L_x_33:
[----:B------:R-:W-:Y:S01]  /*b670*/  ULDC UR4, c[0x0][0xc] ;  /* 0x0000030000047ab9 */ /* 0x000fe20000000800 */
[----:B------:R-:W-:Y:S01]  /*b680*/  ULDC UR5, c[0x0][0x10] ;  /* 0x0000040000057ab9 */ /* 0x000fe20000000800 */
[----:B0-2---:R-:W0:Y:S01]  /*b690*/  LDC R3, c[0x0][0x14] ;  /* 0x00000500ff037b82 */ /* 0x005e220000000800 */
[----:B------:R-:W-:Y:S01]  /*b6a0*/  UIMAD.WIDE.U32 UR4, UR4, UR5, URZ ;  /* 0x00000005040472a5 */ /* 0x000fe2000f8e003f */
[----:B------:R-:W-:Y:S01]  /*b6b0*/  PRMT R0, RZ, 0x7610, R0 ;  /* 0x00007610ff007816 */ /* 0x000fe20000000000 */
[----:B------:R-:W-:Y:S01]  /*b6c0*/  UMOV UR42, 0xffffffff ;  /* 0xffffffff002a7882 */ /* 0x000fe20000000000 */
[----:B------:R-:W-:-:S03]  /*b6d0*/  UMOV UR43, 0xffffffff ;  /* 0xffffffff002b7882 */ /* 0x000fc60000000000 */
[----:B0-----:R-:W-:-:S04]  /*b6e0*/  IMAD.WIDE.U32 R16, R3, UR4, R16 ;  /* 0x0000000403107c25 */ /* 0x001fc8000f8e0010 */
[----:B------:R-:W-:Y:S01]  /*b6f0*/  IMAD R3, R3, UR5, RZ ;  /* 0x0000000503037c24 */ /* 0x000fe2000f8e02ff */
[----:B------:R-:W-:Y:S02]  /*b700*/  ULDC.64 UR4, c[0x0][0x650] ;  /* 0x0001940000047ab9 */ /* 0x000fe40000000a00 */
[----:B------:R-:W-:Y:S01]  /*b710*/  ISETP.GE.U32.AND P0, PT, R16, UR4, PT ;  /* 0x0000000410007c0c */ /* 0x000fe2000bf06070 */
[----:B------:R-:W-:-:S05]  /*b720*/  IMAD.IADD R17, R17, 0x1, R3 ;  /* 0x0000000111117824 */ /* 0x000fca00078e0203 */
[----:B------:R-:W-:-:S13]  /*b730*/  ISETP.GE.U32.AND.EX P0, PT, R17, UR5, PT, P0 ;  /* 0x0000000511007c0c */ /* 0x000fda000bf06100 */
[----:B------:R-:W-:Y:S05]  /*b740*/  @P0 BRA `(.L_x_420) ;  /* 0x0000000400880947 */ /* 0x000fea0003800000 */
[----:B------:R-:W0:Y:S01]  /*b750*/  S2UR UR6, SR_CTAID.X ;  /* 0x00000000000679c3 */ /* 0x000e220000002500 */
[----:B------:R-:W-:Y:S01]  /*b760*/  ULDC.64 UR12, c[0x0][0x628] ;  /* 0x00018a00000c7ab9 */ /* 0x000fe20000000a00 */
[----:B------:R-:W-:Y:S01]  /*b770*/  ULDC UR4, c[0x0][0x150] ;  /* 0x0000540000047ab9 */ /* 0x000fe20000000800 */
[----:B------:R-:W-:Y:S01]  /*b780*/  ISETP.NE.U32.AND P0, PT, RZ, UR12, PT ;  /* 0x0000000cff007c0c */ /* 0x000fe2000bf05070 */
[----:B------:R-:W-:Y:S01]  /*b790*/  ULDC UR15, c[0x0][0x630] ;  /* 0x00018c00000f7ab9 */ /* 0x000fe20000000800 */
[C---:B------:R-:W-:Y:S01]  /*b7a0*/  R2UR UR16, R16.reuse ;  /* 0x00000000101072ca */ /* 0x040fe200000e0000 */
[----:B------:R-:W-:Y:S01]  /*b7b0*/  ULDC UR19, c[0x0][0x154] ;  /* 0x0000550000137ab9 */ /* 0x000fe20000000800 */
[----:B------:R-:W-:Y:S01]  /*b7c0*/  ISETP.NE.AND.EX P0, PT, RZ, UR13, PT, P0 ;  /* 0x0000000dff007c0c */ /* 0x000fe2000bf05300 */
[----:B------:R-:W2:Y:S01]  /*b7d0*/  S2UR UR18, SR_CTAID.Y ;  /* 0x00000000001279c3 */ /* 0x000ea20000002600 */
[----:B------:R-:W-:Y:S02]  /*b7e0*/  R2UR UR17, R17 ;  /* 0x00000000111172ca */ /* 0x000fe400000e0000 */
[----:B------:R-:W-:-:S02]  /*b7f0*/  R2UR UR10, R16 ;  /* 0x00000000100a72ca */ /* 0x000fc400000e0000 */
[----:B------:R-:W-:Y:S02]  /*b800*/  R2UR UR11, R17 ;  /* 0x00000000110b72ca */ /* 0x000fe400000e0000 */
[----:B0-----:R-:W-:-:S05]  /*b810*/  I2FP.F32.U32 R0, UR6 ;  /* 0x0000000600007c45 */ /* 0x001fca0008201000 */
[----:B------:R-:W-:-:S04]  /*b820*/  FMUL R0, R0, UR4 ;  /* 0x0000000400007c20 */ /* 0x000fc80008400000 */
[----:B------:R0:W0:Y:S01]  /*b830*/  F2I.U32.TRUNC.NTZ R3, R0 ;  /* 0x0000000000037305 */ /* 0x000022000020f000 */
[----:B--2---:R-:W-:Y:S05]  /*b840*/  @!P0 BRA `(.L_x_421) ;  /* 0x0000000000308947 */ /* 0x004fea0003800000 */
        /* <DEDUP_REMOVED lines=12> */
.L_x_421:
[----:B------:R-:W-:Y:S01]  /*b910*/  USHF.R.U64 UR43, UR10, UR15, UR11 ;  /* 0x0000000f0a2b7299 */ /* 0x000fe2000800120b */
[----:B0-----:R-:W-:Y:S01]  /*b920*/  I2FP.F32.U32 R0, UR18 ;  /* 0x0000001200007c45 */ /* 0x001fe20008201000 */
[----:B------:R-:W-:Y:S02]  /*b930*/  USHF.R.U32.HI UR4, URZ, UR15, UR11 ;  /* 0x0000000f3f047299 */ /* 0x000fe4000801160b */
[----:B------:R-:W-:Y:S02]  /*b940*/  UIADD3 UR10, UP0, URZ, -UR43, URZ ;  /* 0x8000002b3f0a7290 */ /* 0x000fe4000ff1e03f */
[----:B------:R-:W-:Y:S01]  /*b950*/  FMUL R0, R0, UR19 ;  /* 0x0000001300007c20 */ /* 0x000fe20008400000 */
[----:B------:R-:W-:Y:S01]  /*b960*/  ULDC.64 UR12, c[0x0][0x620] ;  /* 0x00018800000c7ab9 */ /* 0x000fe20000000a00 */
[----:B------:R-:W-:Y:S01]  /*b970*/  UIADD3.X UR4, URZ, ~UR4, URZ, UP0, !UPT ;  /* 0x800000043f047290 */ /* 0x000fe200087fe43f */
[----:B------:R-:W-:Y:S01]  /*b980*/  UMOV UR8, UR16 ;  /* 0x0000001000087c82 */ /* 0x000fe20008000000 */
[----:B------:R-:W-:-:S02]  /*b990*/  UMOV UR9, UR17 ;  /* 0x0000001100097c82 */ /* 0x000fc40008000000 */
[----:B------:R-:W-:Y:S01]  /*b9a0*/  UIMAD UR4, UR4, UR12, URZ ;  /* 0x0000000c040472a4 */ /* 0x000fe2000f8e023f */
[----:B------:R-:W0:Y:S01]  /*b9b0*/  F2I.U32.TRUNC.NTZ R0, R0 ;  /* 0x0000000000007305 */ /* 0x000e22000020f000 */
[----:B------:R-:W-:Y:S01]  /*b9c0*/  UIMAD.WIDE.U32 UR8, UR10, UR12, UR8 ;  /* 0x0000000c0a0872a5 */ /* 0x000fe2000f8e0008 */
[----:B------:R-:W-:Y:S01]  /*b9d0*/  R2UR UR12, R3 ;  /* 0x00000000030c72ca */ /* 0x000fe200000e0000 */
[----:B------:R-:W-:Y:S01]  /*b9e0*/  UIMAD UR10, UR10, UR13, UR4 ;  /* 0x0000000d0a0a72a4 */ /* 0x000fe2000f8e0204 */
[----:B------:R-:W-:Y:S01]  /*b9f0*/  ULDC UR11, c[0x0][0x618] ;  /* 0x00018600000b7ab9 */ /* 0x000fe20000000800 */
[----:B------:R-:W-:Y:S02]  /*ba00*/  ULDC UR21, c[0x0][0x658] ;  /* 0x0001960000157ab9 */ /* 0x000fe40000000800 */
[----:B------:R-:W-:Y:S01]  /*ba10*/  UIADD3 UR9, UR9, UR10, URZ ;  /* 0x0000000a09097290 */ /* 0x000fe2000fffe03f */
[----:B------:R-:W-:Y:S01]  /*ba20*/  UMOV UR15, 0xffffffff ;  /* 0xffffffff000f7882 */ /* 0x000fe20000000000 */
[----:B------:R-:W-:Y:S01]  /*ba30*/  ULDC.64 UR4, c[0x0][0x640] ;  /* 0x0001900000047ab9 */ /* 0x000fe20000000a00 */
[----:B------:R-:W-:Y:S01]  /*ba40*/  USHF.L.U32 UR15, UR15, UR21, URZ ;  /* 0x000000150f0f7299 */ /* 0x000fe2000800063f */
[----:B------:R-:W-:Y:S01]  /*ba50*/  ISETP.NE.U32.AND P0, PT, RZ, UR4, PT ;  /* 0x00000004ff007c0c */ /* 0x000fe2000bf05070 */
[----:B------:R-:W-:-:S02]  /*ba60*/  USHF.R.U64 UR16, UR8, UR11, UR9 ;  /* 0x0000000b08107299 */ /* 0x000fc40008001209 */
[----:B------:R-:W-:Y:S01]  /*ba70*/  USHF.R.U32.HI UR8, URZ, UR11, UR9 ;  /* 0x0000000b3f087299 */ /* 0x000fe20008011609 */
[----:B0-----:R-:W-:Y:S01]  /*ba80*/  R2UR UR14, R0 ;  /* 0x00000000000e72ca */ /* 0x001fe200000e0000 */
[----:B------:R-:W-:Y:S01]  /*ba90*/  ULDC UR17, c[0x0][0x608] ;  /* 0x0001820000117ab9 */ /* 0x000fe20000000800 */
[----:B------:R-:W-:Y:S01]  /*baa0*/  ULOP3.LUT UR41, URZ, UR15, URZ, 0x33, !UPT ;  /* 0x0000000f3f297292 */ /* 0x000fe2000f8e333f */
[----:B------:R-:W-:Y:S01]  /*bab0*/  ISETP.NE.AND.EX P0, PT, RZ, UR5, PT, P0 ;  /* 0x00000005ff007c0c */ /* 0x000fe2000bf05300 */
[----:B------:R-:W-:Y:S02]  /*bac0*/  USHF.R.U64 UR15, UR16, UR17, UR8 ;  /* 0x00000011100f7299 */ /* 0x000fe40008001208 */
[----:B------:R-:W-:Y:S02]  /*bad0*/  USHF.R.U32.HI UR8, URZ, UR17, UR8 ;  /* 0x000000113f087299 */ /* 0x000fe40008011608 */
[----:B------:R-:W-:Y:S02]  /*bae0*/  UIADD3 UR12, -UR12, URZ, URZ ;  /* 0x0000003f0c0c7290 */ /* 0x000fe4000fffe13f */
[----:B------:R-:W-:Y:S01]  /*baf0*/  USHF.R.U64 UR17, UR15, UR21, UR8 ;  /* 0x000000150f117299 */ /* 0x000fe20008001208 */
[----:B------:R-:W-:Y:S01]  /*bb00*/  UMOV UR19, 0x1 ;  /* 0x0000000100137882 */ /* 0x000fe20000000000 */
[----:B------:R-:W-:Y:S01]  /*bb10*/  ULDC UR13, c[0x0][0x144] ;  /* 0x00005100000d7ab9 */ /* 0x000fe20000000800 */
[----:B------:R-:W-:Y:S01]  /*bb20*/  ULDC UR7, c[0x0][0x600] ;  /* 0x0001800000077ab9 */ /* 0x000fe20000000800 */
[----:B------:R-:W-:-:S02]  /*bb30*/  USHF.L.U32 UR24, UR19, UR21, URZ ;  /* 0x0000001513187299 */ /* 0x000fc4000800063f */
[----:B------:R-:W-:Y:S02]  /*bb40*/  USHF.R.U32.HI UR8, URZ, UR21, UR8 ;  /* 0x000000153f087299 */ /* 0x000fe40008011608 */
[----:B------:R-:W-:Y:S02]  /*bb50*/  UIMAD UR21, UR13, UR12, UR6 ;  /* 0x0000000c0d1572a4 */ /* 0x000fe4000f8e0206 */
[----:B------:R-:W-:Y:S02]  /*bb60*/  UIADD3 UR20, UR7, -0x1, URZ ;  /* 0xffffffff07147890 */ /* 0x000fe4000fffe03f */
[----:B------:R-:W-:Y:S01]  /*bb70*/  UIADD3 UR19, -UR14, URZ, URZ ;  /* 0x0000003f0e137290 */ /* 0x000fe2000fffe13f */
[----:B------:R-:W-:Y:S01]  /*bb80*/  ULDC UR25, c[0x0][0x148] ;  /* 0x0000520000197ab9 */ /* 0x000fe20000000800 */
[----:B------:R-:W-:Y:S01]  /*bb90*/  ULDC UR22, c[0x0][0x648] ;  /* 0x0001920000167ab9 */ /* 0x000fe20000000800 */
[----:B------:R-:W-:Y:S01]  /*bba0*/  ULDC UR23, c[0x0][0x638] ;  /* 0x00018e0000177ab9 */ /* 0x000fe20000000800 */
        /* <DEDUP_REMOVED lines=14> */
.L_x_422:
[----:B------:R-:W-:Y:S01]  /*bc90*/  UISETP.NE.AND UP0, UPT, UR46, URZ, UPT ;  /* 0x0000003f2e00728c */ /* 0x000fe2000bf05270 */
[----:B------:R-:W-:Y:S01]  /*bca0*/  IMAD.MOV.U32 R0, RZ, RZ, 0x1 ;  /* 0x00000001ff007424 */ /* 0x000fe200078e00ff */
[----:B------:R-:W-:Y:S02]  /*bcb0*/  USHF.R.U64 UR4, UR6, UR22, UR8 ;  /* 0x0000001606047299 */ /* 0x000fe40008001208 */
[----:B------:R-:W-:Y:S02]  /*bcc0*/  ULOP3.LUT UR41, UR15, UR41, URZ, 0xc0, !UPT ;  /* 0x000000290f297292 */ /* 0x000fe4000f8ec03f */
[----:B------:R-:W-:Y:S02]  /*bcd0*/  UIADD3 UR5, -UR4, URZ, URZ ;  /* 0x0000003f04057290 */ /* 0x000fe4000fffe13f */
[----:B------:R-:W-:Y:S02]  /*bce0*/  UIMAD UR41, UR24, UR4, UR41 ;  /* 0x00000004182972a4 */ /* 0x000fe4000f8e0229 */
[----:B------:R-:W-:-:S02]  /*bcf0*/  ULOP3.LUT UR16, UR16, UR20, URZ, 0xc0, !UPT ;  /* 0x0000001410107292 */ /* 0x000fc4000f8ec03f */
[----:B------:R-:W-:Y:S02]  /*bd00*/  @UP0 UIMAD UR21, UR25, UR19, UR18 ;  /* 0x00000013191502a4 */ /* 0x000fe4000f8e0212 */
[----:B------:R-:W-:-:S03]  /*bd10*/  UIMAD UR4, UR5, UR23, UR17 ;  /* 0x00000017050472a4 */ /* 0x000fc6000f8e0211 */
[----:B------:R-:W-:Y:S01]  /*bd20*/  ULDC UR5, c[0x0][0x610] ;  /* 0x0001840000057ab9 */ /* 0x000fe20000000800 */
[----:B------:R-:W-:Y:S02]  /*bd30*/  UIMAD UR4, UR4, UR7, UR16 ;  /* 0x00000007040472a4 */ /* 0x000fe4000f8e0210 */
[----:B------:R-:W-:-:S04]  /*bd40*/  UIMAD UR41, UR41, UR5, UR21 ;  /* 0x00000005292972a4 */ /* 0x000fc8000f8e0215 */
[----:B------:R-:W-:Y:S02]  /*bd50*/  USEL UR42, UR4, UR41, !UP0 ;  /* 0x00000029042a7287 */ /* 0x000fe4000c000000 */
[----:B------:R-:W-:-:S12]  /*bd60*/  USEL UR41, UR41, UR4, !UP0 ;  /* 0x0000000429297287 */ /* 0x000fd8000c000000 */
.L_x_420:
[----:B------:R-:W-:-:S13]  /*bd70*/  LOP3.LUT P0, RZ, R0, 0xff, RZ, 0xc0, !PT ;  /* 0x000000ff00ff7812 */ /* 0x000fda000780c0ff */
[----:B------:R-:W-:Y:S05]  /*bd80*/  @P0 BRA `(.L_x_423) ;  /* 0xffffff5400a40947 */ /* 0x000fea000383ffff */
[----:B------:R-:W-:Y:S05]  /*bd90*/  EXIT ;  /* 0x000000000000794d */ /* 0x000fea0003800000 */
.L_x_8:
[----:B------:R-:W-:Y:S01]  /*bda0*/  ULDC.64 UR4, c[0x0][0x650] ;  /* 0x0001940000047ab9 */ /* 0x000fe20000000a00 */
[----:B------:R-:W-:Y:S01]  /*bdb0*/  PRMT R0, RZ, 0x7610, R0 ;  /* 0x00007610ff007816 */ /* 0x000fe20000000000 */
[----:B------:R-:W-:Y:S01]  /*bdc0*/  IMAD.MOV.U32 R4, RZ, RZ, -0x1 ;  /* 0xffffffffff047424 */ /* 0x000fe200078e00ff */
[----:B------:R-:W-:Y:S01]  /*bdd0*/  ISETP.GE.U32.AND P0, PT, R16, UR4, PT ;  /* 0x0000000410007c0c */ /* 0x000fe2000bf06070 */
[----:B------:R-:W-:Y:S02]  /*bde0*/  IMAD.MOV.U32 R5, RZ, RZ, -0x1 ;  /* 0xffffffffff057424 */ /* 0x000fe400078e00ff */
[----:B------:R-:W-:Y:S01]  /*bdf0*/  IMAD.MOV.U32 R8, RZ, RZ, -0x1 ;  /* 0xffffffffff087424 */ /* 0x000fe200078e00ff */
        /* <DEDUP_REMOVED lines=22> */
.L_x_425:
[----:B------:R-:W-:Y:S01]  /*bf60*/  USHF.R.U64 UR4, UR14, UR19, UR15 ;  /* 0x000000130e047299 */ /* 0x000fe2000800120f */
[----:B------:R-:W-:Y:S01]  /*bf70*/  R2UR UR7, R17 ;  /* 0x00000000110772ca */ /* 0x000fe200000e0000 */
[----:B------:R-:W-:Y:S02]  /*bf80*/  USHF.R.U32.HI UR5, URZ, UR19, UR15 ;  /* 0x000000133f057299 */ /* 0x000fe4000801160f */
[----:B------:R-:W-:Y:S01]  /*bf90*/  UIADD3 UR13, UP0, URZ, -UR4, URZ ;  /* 0x800000043f0d7290 */ /* 0x000fe2000ff1e03f */
[----:B------:R-:W-:Y:S01]  /*bfa0*/  ULDC.64 UR14, c[0x0][0x620] ;  /* 0x00018800000e7ab9 */ /* 0x000fe20000000a00 */
[----:B------:R-:W-:Y:S02]  /*bfb0*/  UMOV UR6, UR20 ;  /* 0x0000001400067c82 */ /* 0x000fe40008000000 */
[----:B------:R-:W-:Y:S02]  /*bfc0*/  UIADD3.X UR5, URZ, ~UR5, URZ, UP0, !UPT ;  /* 0x800000053f057290 */ /* 0x000fe400087fe43f */
[----:B------:R-:W-:-:S02]  /*bfd0*/  UISETP.NE.AND UP1, UPT, UR46, URZ, UPT ;  /* 0x0000003f2e00728c */ /* 0x000fc4000bf25270 */
[----:B------:R-:W-:Y:S02]  /*bfe0*/  UIMAD UR5, UR5, UR14, URZ ;  /* 0x0000000e050572a4 */ /* 0x000fe4000f8e023f */
[----:B------:R-:W-:Y:S02]  /*bff0*/  UIMAD.WIDE.U32 UR6, UR13, UR14, UR6 ;  /* 0x0000000e0d0672a5 */ /* 0x000fe4000f8e0006 */
[----:B------:R-:W-:Y:S01]  /*c000*/  UIMAD UR5, UR13, UR15, UR5 ;  /* 0x0000000f0d0572a4 */ /* 0x000fe2000f8e0205 */
[----:B------:R-:W-:Y:S02]  /*c010*/  ULDC UR14, c[0x0][0x608] ;  /* 0x00018200000e7ab9 */ /* 0x000fe40000000800 */
[----:B------:R-:W-:Y:S01]  /*c020*/  ULDC UR13, c[0x0][0x618] ;  /* 0x00018600000d7ab9 */ /* 0x000fe20000000800 */
[----:B------:R-:W-:Y:S01]  /*c030*/  UIADD3 UR5, UR7, UR5, URZ ;  /* 0x0000000507057290 */ /* 0x000fe2000fffe03f */
[----:B------:R-:W-:Y:S01]  /*c040*/  ULDC UR22, c[0x0][0x658] ;  /* 0x0001960000167ab9 */ /* 0x000fe20000000800 */
[----:B------:R-:W-:-:S02]  /*c050*/  @UP1 UIMAD UR8, UR11, UR12, UR10 ;  /* 0x0000000c0b0812a4 */ /* 0x000fc4000f8e020a */
[----:B------:R-:W-:Y:S02]  /*c060*/  USHF.R.U64 UR17, UR6, UR13, UR5 ;  /* 0x0000000d06117299 */ /* 0x000fe40008001205 */
[----:B------:R-:W-:Y:S01]  /*c070*/  USHF.R.U32.HI UR5, URZ, UR13, UR5 ;  /* 0x0000000d3f057299 */ /* 0x000fe20008011605 */
[----:B------:R-:W-:Y:S01]  /*c080*/  ULDC.64 UR6, c[0x0][0x640] ;  /* 0x0001900000067ab9 */ /* 0x000fe20000000a00 */
[----:B------:R-:W-:Y:S01]  /*c090*/  UMOV UR10, 0xffffffff ;  /* 0xffffffff000a7882 */ /* 0x000fe20000000000 */
[----:B------:R-:W-:Y:S01]  /*c0a0*/  ISETP.NE.U32.AND P0, PT, RZ, UR6, PT ;  /* 0x00000006ff007c0c */ /* 0x000fe2000bf05070 */
[----:B------:R-:W-:Y:S02]  /*c0b0*/  USHF.R.U64 UR18, UR17, UR14, UR5 ;  /* 0x0000000e11127299 */ /* 0x000fe40008001205 */
[----:B------:R-:W-:Y:S01]  /*c0c0*/  USHF.R.U32.HI UR5, URZ, UR14, UR5 ;  /* 0x0000000e3f057299 */ /* 0x000fe20008011605 */
[----:B------:R-:W-:Y:S01]  /*c0d0*/  ISETP.NE.AND.EX P0, PT, RZ, UR7, PT, P0 ;  /* 0x00000007ff007c0c */ /* 0x000fe2000bf05300 */
[----:B------:R-:W-:-:S02]  /*c0e0*/  USHF.L.U32 UR11, UR10, UR22, URZ ;  /* 0x000000160a0b7299 */ /* 0x000fc4000800063f */
[----:B------:R-:W-:Y:S01]  /*c0f0*/  USHF.R.U64 UR19, UR18, UR22, UR5 ;  /* 0x0000001612137299 */ /* 0x000fe20008001205 */
[----:B------:R-:W-:Y:S01]  /*c100*/  ULDC UR20, c[0x0][0x600] ;  /* 0x0001800000147ab9 */ /* 0x000fe20000000800 */
[----:B------:R-:W-:Y:S02]  /*c110*/  USHF.R.U32.HI UR10, URZ, UR22, UR5 ;  /* 0x000000163f0a7299 */ /* 0x000fe40008011605 */
[----:B------:R-:W-:Y:S02]  /*c120*/  UIADD3 UR21, UR20, -0x1, URZ ;  /* 0xffffffff14157890 */ /* 0x000fe4000fffe03f */
[----:B------:R-:W-:Y:S01]  /*c130*/  ULOP3.LUT UR26, URZ, UR11, URZ, 0x33, !UPT ;  /* 0x0000000b3f1a7292 */ /* 0x000fe2000f8e333f */
        /* <DEDUP_REMOVED lines=17> */
.L_x_426:
[----:B------:R-:W-:Y:S01]  /*c250*/  USHF.R.U64 UR6, UR5, UR23, UR10 ;  /* 0x0000001705067299 */ /* 0x000fe2000800120a */
[----:B------:R-:W-:Y:S01]  /*c260*/  IMAD.MOV.U32 R0, RZ, RZ, 0x1 ;  /* 0x00000001ff007424 */ /* 0x000fe200078e00ff */
[----:B------:R-:W-:Y:S01]  /*c270*/  USHF.L.U32 UR25, UR25, UR22, URZ ;  /* 0x0000001619197299 */ /* 0x000fe2000800063f */
[----:B------:R-:W-:Y:S01]  /*c280*/  IMAD.U32 R8, RZ, RZ, UR4 ;  /* 0x00000004ff087e24 */ /* 0x000fe2000f8e00ff */
[----:B------:R-:W-:Y:S02]  /*c290*/  ULOP3.LUT UR5, UR18, UR26, URZ, 0xc0, !UPT ;  /* 0x0000001a12057292 */ /* 0x000fe4000f8ec03f */
[----:B------:R-:W-:Y:S02]  /*c2a0*/  UIADD3 UR7, -UR6, URZ, URZ ;  /* 0x0000003f06077290 */ /* 0x000fe4000fffe13f */
[----:B------:R-:W-:Y:S02]  /*c2b0*/  UIMAD UR6, UR25, UR6, UR5 ;  /* 0x00000006190672a4 */ /* 0x000fe4000f8e0205 */
[----:B------:R-:W-:-:S02]  /*c2c0*/  ULOP3.LUT UR17, UR17, UR21, URZ, 0xc0, !UPT ;  /* 0x0000001511117292 */ /* 0x000fc4000f8ec03f */
[----:B------:R-:W-:Y:S02]  /*c2d0*/  UIMAD UR5, UR7, UR24, UR19 ;  /* 0x00000018070572a4 */ /* 0x000fe4000f8e0213 */
[----:B------:R-:W-:Y:S01]  /*c2e0*/  UISETP.NE.AND UP0, UPT, UR46, URZ, UPT ;  /* 0x0000003f2e00728c */ /* 0x000fe2000bf05270 */
[----:B------:R-:W-:Y:S01]  /*c2f0*/  ULDC UR7, c[0x0][0x610] ;  /* 0x0001840000077ab9 */ /* 0x000fe20000000800 */
[----:B------:R-:W-:Y:S02]  /*c300*/  UIMAD UR5, UR5, UR20, UR17 ;  /* 0x00000014050572a4 */ /* 0x000fe4000f8e0211 */
[----:B------:R-:W-:-:S04]  /*c310*/  UIMAD UR8, UR6, UR7, UR8 ;  /* 0x00000007060872a4 */ /* 0x000fc8000f8e0208 */
[----:B------:R-:W-:Y:S02]  /*c320*/  USEL UR6, UR5, UR8, !UP0 ;  /* 0x0000000805067287 */ /* 0x000fe4000c000000 */
[----:B------:R-:W-:-:S04]  /*c330*/  USEL UR8, UR8, UR5, !UP0 ;  /* 0x0000000508087287 */ /* 0x000fc8000c000000 */
[----:B------:R-:W-:Y:S02]  /*c340*/  IMAD.U32 R5, RZ, RZ, UR6 ;  /* 0x00000006ff057e24 */ /* 0x000fe4000f8e00ff */
[----:B------:R-:W-:-:S07]  /*c350*/  IMAD.U32 R4, RZ, RZ, UR8 ;  /* 0x00000008ff047e24 */ /* 0x000fce000f8e00ff */
.L_x_424:
[----:B------:R-:W-:-:S08]  /*c360*/  NOP ;  /* 0x0000000000007918 */ /* 0x000fd00000000000 */
[----:B------:R-:W0:-:S00]  /*c370*/  USETMAXREG.DEALLOC.CTAPOOL 0x28 ;  /* 0x00000028000079c8 */ /* 0x000e0000080e0500 */
[----:B------:R-:W-:-:S13]  /*c380*/  ISETP.NE.AND P0, PT, RZ, UR9, PT ;  /* 0x00000009ff007c0c */ /* 0x000fda000bf05270 */
[----:B------:R-:W-:Y:S05]  /*c390*/  @P0 EXIT ;  /* 0x000000000000094d */ /* 0x000fea0003800000 */
[----:B0-----:R-:W-:Y:S01]  /*c3a0*/  LOP3.LUT P0, RZ, R0, 0xff, RZ, 0xc0, !PT ;  /* 0x000000ff00ff7812 */ /* 0x001fe2000780c0ff */
[----:B------:R-:W-:Y:S02]  /*c3b0*/  IMAD.MOV.U32 R12, RZ, RZ, 0x1 ;  /* 0x00000001ff0c7424 */ /* 0x000fe400078e00ff */
[----:B------:R-:W-:-:S10]  /*c3c0*/  IMAD.MOV.U32 R11, RZ, RZ, RZ ;  /* 0x000000ffff0b7224 */ /* 0x000fd400078e00ff */
[----:B------:R-:W-:Y:S05]  /*c3d0*/  @!P0 BRA `(.L_x_427) ;  /* 0x0000000c005c8947 */ /* 0x000fea0003800000 */
[----:B------:R-:W0:Y:S01]  /*c3e0*/  S2R R10, SR_CgaCtaId ;  /* 0x00000000000a7919 */ /* 0x000e220000008800 */
[----:B------:R-:W-:Y:S01]  /*c3f0*/  ULDC UR4, c[0x0][0x28c] ;  /* 0x0000a30000047ab9 */ /* 0x000fe20000000800 */
[----:B------:R-:W-:Y:S01]  /*c400*/  ULDC UR6, c[0x0][0x658] ;  /* 0x0001960000067ab9 */ /* 0x000fe20000000800 */
[----:B------:R-:W-:Y:S01]  /*c410*/  UIADD3 UR10, UR4, 0x3f, URZ ;  /* 0x0000003f040a7890 */ /* 0x000fe2000fffe03f */
[----:B------:R-:W-:Y:S01]  /*c420*/  IMAD.MOV.U32 R7, RZ, RZ, 0x1800 ;  /* 0x00001800ff077424 */ /* 0x000fe200078e00ff */
[----:B------:R-:W-:Y:S01]  /*c430*/  UMOV UR7, 0xffffffff ;  /* 0xffffffff00077882 */ /* 0x000fe20000000000 */
[----:B------:R-:W-:Y:S01]  /*c440*/  ULDC UR5, c[0x0][0x600] ;  /* 0x0001800000057ab9 */ /* 0x000fe20000000800 */
[----:B------:R-:W-:Y:S01]  /*c450*/  UMOV UR9, 0x1 ;  /* 0x0000000100097882 */ /* 0x000fe20000000000 */
[----:B------:R-:W-:Y:S01]  /*c460*/  USHF.L.U32 UR7, UR7, UR6, URZ ;  /* 0x0000000607077299 */ /* 0x000fe2000800063f */
[----:B------:R-:W-:Y:S01]  /*c470*/  BSSY B0, `(.L_x_427) ;  /* 0x00000cd000007945 */ /* 0x000fe20003800000 */
[----:B------:R-:W-:Y:S01]  /*c480*/  UIADD3 UR4, UR5, -0x1, URZ ;  /* 0xffffffff05047890 */ /* 0x000fe2000fffe03f */
[----:B------:R-:W-:Y:S01]  /*c490*/  IMAD.MOV.U32 R3, RZ, RZ, 0x1 ;  /* 0x00000001ff037424 */ /* 0x000fe200078e00ff */
[----:B------:R-:W-:Y:S01]  /*c4a0*/  USHF.R.S32.HI UR11, URZ, 0x1f, UR10 ;  /* 0x0000001f3f0b7899 */ /* 0x000fe2000801140a */
[----:B------:R-:W-:Y:S01]  /*c4b0*/  IMAD.MOV.U32 R12, RZ, RZ, 0x1 ;  /* 0x00000001ff0c7424 */ /* 0x000fe200078e00ff */
[----:B------:R-:W-:Y:S01]  /*c4c0*/  ULDC UR8, c[0x0][0xc] ;  /* 0x0000030000087ab9 */ /* 0x000fe20000000800 */
[----:B------:R-:W-:Y:S01]  /*c4d0*/  USHF.L.U32 UR5, UR9, UR6, URZ ;  /* 0x0000000609057299 */ /* 0x000fe2000800063f */
[----:B------:R-:W-:Y:S01]  /*c4e0*/  IMAD.MOV.U32 R11, RZ, RZ, RZ ;  /* 0x000000ffff0b7224 */ /* 0x000fe200078e00ff */
[----:B------:R-:W-:Y:S01]  /*c4f0*/  ULEA.HI UR11, UR11, UR10, URZ, 0x6 ;  /* 0x0000000a0b0b7291 */ /* 0x000fe2000f8f303f */
[----:B------:R-:W-:Y:S01]  /*c500*/  ULDC UR9, c[0x0][0x10] ;  /* 0x0000040000097ab9 */ /* 0x000fe20000000800 */
[----:B------:R-:W-:-:S02]  /*c510*/  ULOP3.LUT UR6, URZ, UR7, URZ, 0x33, !UPT ;  /* 0x000000073f067292 */ /* 0x000fc4000f8e333f */
[----:B------:R-:W-:Y:S01]  /*c520*/  UIMAD.WIDE.U32 UR8, UR8, UR9, URZ ;  /* 0x00000009080872a5 */ /* 0x000fe2000f8e003f */
[----:B------:R-:W-:Y:S01]  /*c530*/  ULDC UR7, c[0x0][0x14] ;  /* 0x0000050000077ab9 */ /* 0x000fe20000000800 */
[----:B------:R-:W-:Y:S02]  /*c540*/  USHF.R.S32.HI UR19, URZ, 0x6, UR11 ;  /* 0x000000063f137899 */ /* 0x000fe4000801140b */
[----:B------:R-:W-:Y:S02]  /*c550*/  UIMAD.WIDE.U32 UR22, UR8, UR7, URZ ;  /* 0x00000007081672a5 */ /* 0x000fe4000f8e003f */
[----:B------:R-:W-:Y:S02]  /*c560*/  UIMAD UR13, UR9, UR7, URZ ;  /* 0x00000007090d72a4 */ /* 0x000fe4000f8e023f */
[----:B------:R-:W-:Y:S01]  /*c570*/  ULOP3.LUT UR26, UR40, 0x2, URZ, 0xfc, !UPT ;  /* 0x00000002281a7892 */ /* 0x000fe2000f8efc3f */
[----:B0-----:R-:W-:Y:S01]  /*c580*/  LOP3.LUT R10, R10, 0x1, RZ, 0xc0, !PT ;  /* 0x000000010a0a7812 */ /* 0x001fe200078ec0ff */
[----:B------:R-:W-:-:S02]  /*c590*/  UIADD3 UR13, UR23, UR13, URZ ;  /* 0x0000000d170d7290 */ /* 0x000fc4000fffe03f */
[----:B------:R-:W-:Y:S02]  /*c5a0*/  UIADD3 UR27, UR19, 0x1, URZ ;  /* 0x00000001131b7890 */ /* 0x000fe4000fffe03f */
[----:B------:R-:W-:Y:S01]  /*c5b0*/  IMAD R0, R10, R7, 0x20180 ;  /* 0x000201800a007424 */ /* 0x000fe200078e0207 */
[----:B------:R-:W-:-:S09]  /*c5c0*/  ULDC.64 UR24, c[0x0][0x198] ;  /* 0x0000660000187ab9 */ /* 0x000fd20000000a00 */
.L_x_438:
[----:B------:R-:W-:-:S03]  /*c5d0*/  UMOV UR7, 0xffffffff ;  /* 0xffffffff00077882 */ /* 0x000fc60000000000 */
[----:B------:R-:W-:Y:S05]  /*c5e0*/  BRA.DIV UR7, `(.L_x_428) ;  /* 0x0000001207547947 */ /* 0x000fea000b800000 */
[----:B------:R-:W-:-:S13]  /*c5f0*/  ELECT P6, URZ, PT ;  /* 0x00000000003f782f */ /* 0x000fda00038c0000 */
.L_x_453:
[----:B------:R-:W0:Y:S01]  /*c600*/  LDC R6, c[0x0][0x28c] ;  /* 0x0000a300ff067b82 */ /* 0x000e220000000800 */
[----:B------:R-:W-:Y:S01]  /*c610*/  BSSY B1, `(.L_x_429) ;  /* 0x000003a000017945 */ /* 0x000fe20003800000 */
[----:B0-----:R-:W-:-:S13]  /*c620*/  ISETP.LT.OR P6, PT, R6, 0x1, !P6 ;  /* 0x000000010600780c */ /* 0x001fda00077c1670 */
[----:B------:R-:W-:Y:S05]  /*c630*/  @P6 BRA `(.L_x_430) ;  /* 0x0000000000dc6947 */ /* 0x000fea0003800000 */
[----:B------:R-:W-:Y:S02]  /*c640*/  IMAD R6, R5, 0x2, R10 ;  /* 0x0000000205067824 */ /* 0x000fe400078e020a */
[----:B------:R-:W-:Y:S02]  /*c650*/  IMAD.SHL.U32 R13, R4, 0x100, RZ ;  /* 0x00000100040d7824 */ /* 0x000fe400078e00ff */
[----:B------:R-:W-:Y:S02]  /*c660*/  IMAD.MOV.U32 R18, RZ, RZ, RZ ;  /* 0x000000ffff127224 */ /* 0x000fe400078e00ff */
[----:B------:R-:W-:Y:S02]  /*c670*/  IMAD.U32 R19, RZ, RZ, UR27 ;  /* 0x0000001bff137e24 */ /* 0x000fe4000f8e00ff */
[----:B------:R-:W-:Y:S02]  /*c680*/  IMAD.MOV.U32 R4, RZ, RZ, R12 ;  /* 0x000000ffff047224 */ /* 0x000fe400078e000c */
[----:B------:R-:W-:-:S02]  /*c690*/  IMAD.MOV.U32 R5, RZ, RZ, R11 ;  /* 0x000000ffff057224 */ /* 0x000fc400078e000b */
[----:B------:R-:W-:-:S07]  /*c6a0*/  IMAD R9, R6, 0x60, RZ ;  /* 0x0000006006097824 */ /* 0x000fce00078e02ff */
.L_x_433:
[----:B------:R-:W0:Y:S01]  /*c6b0*/  S2R R7, SR_CgaCtaId ;  /* 0x0000000000077919 */ /* 0x000e220000008800 */
[----:B------:R-:W-:Y:S02]  /*c6c0*/  MOV R6, 0x400 ;  /* 0x0000040000067802 */ /* 0x000fe40000000f00 */
[----:B------:R-:W-:Y:S02]  /*c6d0*/  LOP3.LUT P1, RZ, R2, 0x7f, RZ, 0xc0, !PT ;  /* 0x0000007f02ff7812 */ /* 0x000fe4000782c0ff */
[----:B0-----:R-:W-:Y:S02]  /*c6e0*/  LEA R14, R7, R6, 0x18 ;  /* 0x00000006070e7211 */ /* 0x001fe400078ec0ff */
[----:B------:R-:W-:-:S09]  /*c6f0*/  SHF.L.U32 R6, R4, 0x1f, RZ ;  /* 0x0000001f04067819 */ /* 0x000fd200000006ff */
[----:B------:R-:W0:Y:S01]  /*c700*/  @!P1 LDC R7, c[0x0][0x500] ;  /* 0x00014000ff079b82 */ /* 0x000e220000000800 */
[----:B------:R-:W-:-:S04]  /*c710*/  IMAD R15, R5, 0x8, R14 ;  /* 0x00000008050f7824 */ /* 0x000fc800078e020e */
[----:B------:R-:W1:Y:S02]  /*c720*/  SYNCS.PHASECHK.TRANS64.TRYWAIT P0, [R15+URZ+0x40], R6 ;  /* 0x000040060f0075a7 */ /* 0x000e64000800017f */
[----:B-1----:R-:W-:Y:S05]  /*c730*/  @!P0 BRA `(.L_x_431) ;  /* 0x0000001000208947 */ /* 0x002fea0003800000 */
.L_x_454:
[----:B------:R-:W-:Y:S01]  /*c740*/  UPRMT UR7, UR26, 0x9910, URZ ;  /* 0x000099101a077896 */ /* 0x000fe2000800003f */
[----:B0-----:R0:W-:Y:S03]  /*c750*/  @!P1 SYNCS.ARRIVE.TRANS64 RZ, [R15+URZ], R7 ;  /* 0x000000070fff99a7 */ /* 0x0011e6000800003f */
[----:B------:R-:W-:-:S06]  /*c760*/  UISETP.NE.AND UP0, UPT, UR7, 0x2, UPT ;  /* 0x000000020700788c */ /* 0x000fcc000bf05270 */
[----:B------:R-:W-:-:S13]  /*c770*/  PLOP3.LUT P0, PT, PT, PT, UP0, 0x80, 0x0 ;  /* 0x000000000000781c */ /* 0x000fda0003f0f008 */
[----:B0-----:R-:W-:Y:S05]  /*c780*/  @P0 BRA `(.L_x_432) ;  /* 0x0000000000040947 */ /* 0x001fea0003800000 */
[----:B------:R-:W-:Y:S01]  /*c790*/  BPT.TRAP 0x1 ;  /* 0x000000040000795c */ /* 0x000fe20000300000 */
.L_x_432:
[C---:B-1----:R-:W-:Y:S01]  /*c7a0*/  IMAD R6, R5.reuse, 0x4000, R14 ;  /* 0x0000400005067824 */ /* 0x042fe200078e020e */
[----:B------:R-:W-:Y:S01]  /*c7b0*/  R2UR UR20, R14 ;  /* 0x000000000e1472ca */ /* 0x000fe200000e0000 */
[----:B------:R-:W-:Y:S01]  /*c7c0*/  IMAD R7, R5, 0x3000, R0 ;  /* 0x0000300005077824 */ /* 0x000fe200078e0200 */
[----:B------:R-:W-:Y:S01]  /*c7d0*/  R2UR UR9, R15 ;  /* 0x000000000f0972ca */ /* 0x000fe200000e0000 */
[----:B------:R-:W-:Y:S01]  /*c7e0*/  VIADD R19, R19, 0xffffffff ;  /* 0xffffffff13137836 */ /* 0x000fe20000000000 */
[----:B------:R-:W-:Y:S01]  /*c7f0*/  R2UR UR7, R6 ;  /* 0x00000000060772ca */ /* 0x000fe200000e0000 */
[----:B------:R-:W-:Y:S01]  /*c800*/  UIADD3 UR14, UP0, UR24, 0xf0, URZ ;  /* 0x000000f0180e7890 */ /* 0x000fe2000ff1e03f */
[----:B------:R-:W-:Y:S01]  /*c810*/  R2UR UR8, R7 ;  /* 0x00000000070872ca */ /* 0x000fe200000e0000 */
[----:B------:R-:W-:Y:S01]  /*c820*/  UIADD3 UR28, UP1, UR24, 0x1f0, URZ ;  /* 0x000001f0181c7890 */ /* 0x000fe2000ff3e03f */
[----:B------:R-:W-:Y:S01]  /*c830*/  R2UR UR11, R13 ;  /* 0x000000000d0b72ca */ /* 0x000fe200000e0000 */
[----:B------:R-:W-:Y:S01]  /*c840*/  UIADD3.X UR15, URZ, UR25, URZ, UP0, !UPT ;  /* 0x000000193f0f7290 */ /* 0x000fe200087fe43f */
[----:B------:R-:W-:Y:S01]  /*c850*/  R2UR UR10, R18 ;  /* 0x00000000120a72ca */ /* 0x000fe200000e0000 */
[----:B------:R-:W-:Y:S01]  /*c860*/  VIADD R5, R5, 0x1 ;  /* 0x0000000105057836 */ /* 0x000fe20000000000 */
[----:B------:R-:W-:Y:S01]  /*c870*/  R2UR UR12, R8 ;  /* 0x00000000080c72ca */ /* 0x000fe200000e0000 */
[----:B------:R-:W-:Y:S01]  /*c880*/  UIADD3.X UR29, URZ, UR25, URZ, UP1, !UPT ;  /* 0x000000193f1d7290 */ /* 0x000fe20008ffe43f */
[----:B------:R-:W-:Y:S01]  /*c890*/  R2UR UR21, R9 ;  /* 0x00000000091572ca */ /* 0x000fe200000e0000 */
[----:B------:R-:W-:Y:S01]  /*c8a0*/  UMOV UR16, 0x0 ;  /* 0x0000000000107882 */ /* 0x000fe20000000000 */
[----:B------:R-:W-:Y:S01]  /*c8b0*/  ISETP.GT.AND P1, PT, R19, 0x1, PT ;  /* 0x000000011300780c */ /* 0x000fe20003f24270 */
[----:B------:R-:W-:Y:S01]  /*c8c0*/  UIADD3 UR18, UR7, 0x180, URZ ;  /* 0x0000018007127890 */ /* 0x000fe2000fffe03f */
[C---:B------:R-:W-:Y:S01]  /*c8d0*/  ISETP.NE.AND P0, PT, R5.reuse, 0x8, PT ;  /* 0x000000080500780c */ /* 0x040fe20003f05270 */
[----:B------:R-:W-:Y:S01]  /*c8e0*/  UIADD3 UR7, UR20, UR8, URZ ;  /* 0x0000000814077290 */ /* 0x000fe2000fffe03f */
[----:B------:R-:W-:Y:S01]  /*c8f0*/  VIADD R18, R18, 0x40 ;  /* 0x0000004012127836 */ /* 0x000fe20000000000 */
[----:B------:R-:W-:Y:S01]  /*c900*/  UMOV UR17, 0x10000000 ;  /* 0x1000000000117882 */ /* 0x000fe20000000000 */
[----:B------:R-:W-:Y:S01]  /*c910*/  UMOV UR30, 0x30000 ;  /* 0x00030000001e7882 */ /* 0x000fe20000000000 */
[----:B------:R-:W-:Y:S01]  /*c920*/  SEL R7, RZ, 0x1, P0 ;  /* 0x00000001ff077807 */ /* 0x000fe20000000000 */
[----:B------:R-:W-:Y:S01]  /*c930*/  UMOV UR8, UR18 ;  /* 0x0000001200087c82 */ /* 0x000fe20008000000 */
[----:B------:R-:W-:Y:S01]  /*c940*/  SEL R5, R5, RZ, P0 ;  /* 0x000000ff05057207 */ /* 0x000fe20000000000 */
[----:B------:R0:W-:Y:S01]  /*c950*/  UTMALDG.3D [UR8], [UR14], desc[UR16] ;  /* 0x000010080e0075b4 */ /* 0x0001e20008011000 */
[----:B------:R-:W-:Y:S01]  /*c960*/  LOP3.LUT R4, R4, R7, RZ, 0x3c, !PT ;  /* 0x0000000704047212 */ /* 0x000fe200078e3cff */
[----:B0-----:R-:W-:Y:S01]  /*c970*/  UMOV UR11, UR21 ;  /* 0x00000015000b7c82 */ /* 0x001fe20008000000 */
[----:B------:R-:W-:-:S02]  /*c980*/  UMOV UR8, UR7 ;  /* 0x0000000700087c82 */ /* 0x000fc40008000000 */
[----:B------:R0:W-:Y:S02]  /*c990*/  UTMALDG.3D.MULTICAST [UR8], [UR28], UR30, desc[UR16] ;  /* 0x000010081c0073b4 */ /* 0x0001e4000801181e */
[----:B0-----:R-:W-:Y:S05]  /*c9a0*/  @P1 BRA `(.L_x_433) ;  /* 0xfffffffc00401947 */ /* 0x001fea000383ffff */
.L_x_430:
[----:B------:R-:W-:Y:S05]  /*c9b0*/  BSYNC B1 ;  /* 0x0000000000017941 */ /* 0x000fea0003800000 */
.L_x_429:
[----:B------:R-:W-:Y:S01]  /*c9c0*/  LOP3.LUT P2, RZ, R3, 0xff, RZ, 0xc0, !PT ;  /* 0x000000ff03ff7812 */ /* 0x000fe2000784c0ff */
[----:B------:R-:W-:Y:S01]  /*c9d0*/  VIADD R11, R11, UR19 ;  /* 0x000000130b0b7c36 */ /* 0x000fe20008000000 */
[----:B------:R-:W-:Y:S01]  /*c9e0*/  ULDC.64 UR8, c[0x0][0x650] ;  /* 0x0001940000087ab9 */ /* 0x000fe20000000a00 */
[----:B------:R-:W-:Y:S01]  /*c9f0*/  IMAD.U32 R6, RZ, RZ, UR19 ;  /* 0x00000013ff067e24 */ /* 0x000fe2000f8e00ff */
[----:B------:R-:W-:Y:S01]  /*ca00*/  BSSY B1, `(.L_x_434) ;  /* 0x0000071000017945 */ /* 0x000fe20003800000 */
[----:B------:R-:W-:Y:S01]  /*ca10*/  IMAD.MOV.U32 R8, RZ, RZ, -0x1 ;  /* 0xffffffffff087424 */ /* 0x000fe200078e00ff */
[----:B------:R-:W-:Y:S02]  /*ca20*/  SHF.R.U32.HI R3, RZ, 0x3, R11 ;  /* 0x00000003ff037819 */ /* 0x000fe4000001160b */
[----:B------:R-:W-:Y:S02]  /*ca30*/  ISETP.GT.U32.AND P0, PT, R11, 0x7, PT ;  /* 0x000000070b00780c */ /* 0x000fe40003f04070 */
[----:B------:R-:W-:-:S02]  /*ca40*/  LOP3.LUT R3, R3, 0x1, RZ, 0xc0, !PT ;  /* 0x0000000103037812 */ /* 0x000fc400078ec0ff */
[----:B------:R-:W-:Y:S01]  /*ca50*/  ISETP.LT.U32.AND P0, PT, R6, 0x8, P0 ;  /* 0x000000080600780c */ /* 0x000fe20000701070 */
[----:B------:R-:W0:Y:S01]  /*ca60*/  @P2 S2R R5, SR_CgaCtaId ;  /* 0x0000000000052919 */ /* 0x000e220000008800 */
[----:B------:R-:W-:Y:S02]  /*ca70*/  @P2 MOV R4, 0x400 ;  /* 0x0000040000042802 */ /* 0x000fe40000000f00 */
[----:B------:R-:W-:Y:S01]  /*ca80*/  ISETP.NE.U32.AND P1, PT, R3, 0x1, PT ;  /* 0x000000010300780c */ /* 0x000fe20003f25070 */
[----:B------:R-:W-:Y:S01]  /*ca90*/  IMAD.U32 R3, RZ, RZ, UR19 ;  /* 0x00000013ff037e24 */ /* 0x000fe2000f8e00ff */
[----:B------:R-:W-:Y:S02]  /*caa0*/  PRMT R6, RZ, 0x7610, R6 ;  /* 0x00007610ff067816 */ /* 0x000fe40000000006 */
[----:B------:R-:W-:Y:S02]  /*cab0*/  LOP3.LUT R11, R11, 0x7, RZ, 0xc0, !PT ;  /* 0x000000070b0b7812 */ /* 0x000fe400078ec0ff */
[----:B------:R-:W-:-:S02]  /*cac0*/  ISETP.GT.U32.AND P1, PT, R3, 0x7, !P1 ;  /* 0x000000070300780c */ /* 0x000fc40004f24070 */
[----:B------:R-:W-:Y:S02]  /*cad0*/  SEL R3, RZ, 0x1, !P0 ;  /* 0x00000001ff037807 */ /* 0x000fe40004000000 */
[----:B0-----:R-:W-:Y:S01]  /*cae0*/  @P2 LEA R4, R5, R4, 0x18 ;  /* 0x0000000405042211 */ /* 0x001fe200078ec0ff */
[----:B------:R-:W-:-:S03]  /*caf0*/  IMAD.MOV.U32 R5, RZ, RZ, -0x1 ;  /* 0xffffffffff057424 */ /* 0x000fc600078e00ff */
[----:B------:R0:W-:Y:S01]  /*cb00*/  @P2 SYNCS.ARRIVE.TRANS64.A1T0 RZ, [R4+URZ+0x98], RZ ;  /* 0x000098ff04ff29a7 */ /* 0x0001e2000810003f */
[----:B------:R-:W-:-:S04]  /*cb10*/  IADD3 R16, P2, R16, UR22, RZ ;  /* 0x0000001610107c10 */ /* 0x000fc8000ff5e0ff */
[----:B------:R-:W-:Y:S02]  /*cb20*/  IADD3.X R17, R17, UR13, RZ, P2, !PT ;  /* 0x0000000d11117c10 */ /* 0x000fe400097fe4ff */
[----:B------:R-:W-:Y:S02]  /*cb30*/  ISETP.GE.U32.AND P2, PT, R16, UR8, PT ;  /* 0x0000000810007c0c */ /* 0x000fe4000bf46070 */
[----:B0-----:R-:W-:Y:S02]  /*cb40*/  SEL R4, RZ, 0x1, !P1 ;  /* 0x00000001ff047807 */ /* 0x001fe40004800000 */
[----:B------:R-:W-:Y:S02]  /*cb50*/  ISETP.GE.U32.AND.EX P0, PT, R17, UR9, PT, P2 ;  /* 0x0000000911007c0c */ /* 0x000fe4000bf06120 */
[--C-:B------:R-:W-:Y:S01]  /*cb60*/  LOP3.LUT R12, R4, R12, R3.reuse, 0x96, !PT ;  /* 0x0000000c040c7212 */ /* 0x100fe200078e9603 */
[----:B------:R-:W-:Y:S01]  /*cb70*/  IMAD.MOV.U32 R4, RZ, RZ, -0x1 ;  /* 0xffffffffff047424 */ /* 0x000fe200078e00ff */
[----:B------:R-:W-:-:S09]  /*cb80*/  PRMT R3, RZ, 0x7610, R3 ;  /* 0x00007610ff037816 */ /* 0x000fd20000000003 */
[----:B------:R-:W-:Y:S05]  /*cb90*/  @P0 BRA `(.L_x_435) ;  /* 0x00000004005c0947 */ /* 0x000fea0003800000 */
[----:B------:R-:W-:Y:S01]  /*cba0*/  ULDC.64 UR8, c[0x0][0x628] ;  /* 0x00018a0000087ab9 */ /* 0x000fe20000000a00 */
[----:B------:R-:W0:Y:S01]  /*cbb0*/  S2R R14, SR_CTAID.X ;  /* 0x00000000000e7919 */ /* 0x000e220000002500 */
[----:B------:R-:W-:Y:S01]  /*cbc0*/  ISETP.NE.U32.AND P0, PT, RZ, UR8, PT ;  /* 0x00000008ff007c0c */ /* 0x000fe2000bf05070 */
[----:B------:R-:W-:Y:S01]  /*cbd0*/  ULDC UR10, c[0x0][0x630] ;  /* 0x00018c00000a7ab9 */ /* 0x000fe20000000800 */
[----:B------:R-:W-:Y:S01]  /*cbe0*/  IMAD.MOV.U32 R4, RZ, RZ, R16 ;  /* 0x000000ffff047224 */ /* 0x000fe200078e0010 */
[----:B------:R-:W1:Y:S01]  /*cbf0*/  S2R R13, SR_CTAID.Y ;  /* 0x00000000000d7919 */ /* 0x000e620000002600 */
[----:B------:R-:W-:Y:S01]  /*cc00*/  ISETP.NE.AND.EX P0, PT, RZ, UR9, PT, P0 ;  /* 0x00000009ff007c0c */ /* 0x000fe2000bf05300 */
[----:B------:R-:W-:-:S12]  /*cc10*/  IMAD.MOV.U32 R5, RZ, RZ, R17 ;  /* 0x000000ffff057224 */ /* 0x000fd800078e0011 */
[----:B------:R-:W-:Y:S05]  /*cc20*/  @!P0 BRA `(.L_x_436) ;  /* 0x0000000000288947 */ /* 0x000fea0003800000 */
[----:B------:R-:W-:Y:S02]  /*cc30*/  ULDC UR7, c[0x0][0x634] ;  /* 0x00018d0000077ab9 */ /* 0x000fe40000000800 */
[----:B------:R-:W-:-:S05]  /*cc40*/  IADD3 R9, P0, R16, UR7, RZ ;  /* 0x0000000710097c10 */ /* 0x000fca000ff1e0ff */
[----:B------:R-:W-:-:S04]  /*cc50*/  IMAD.X R15, RZ, RZ, R17, P0 ;  /* 0x000000ffff0f7224 */ /* 0x000fc800000e0611 */
[----:B------:R-:W-:-:S04]  /*cc60*/  IMAD.WIDE.U32 R6, R15, UR8, RZ ;  /* 0x000000080f067c25 */ /* 0x000fc8000f8e00ff */
[----:B------:R-:W-:-:S04]  /*cc70*/  IMAD.WIDE.U32 R6, P0, R9, UR9, R6 ;  /* 0x0000000909067c25 */ /* 0x000fc8000f800006 */
[----:B------:R-:W-:-:S04]  /*cc80*/  IMAD.WIDE.U32 R8, R9, UR8, RZ ;  /* 0x0000000809087c25 */ /* 0x000fc8000f8e00ff */
[----:B------:R-:W-:Y:S01]  /*cc90*/  IMAD.X R5, RZ, RZ, RZ, P0 ;  /* 0x000000ffff057224 */ /* 0x000fe200000e06ff */
[----:B------:R-:W-:Y:S01]  /*cca0*/  IADD3 RZ, P0, R9, R6, RZ ;  /* 0x0000000609ff7210 */ /* 0x000fe20007f1e0ff */
[----:B------:R-:W-:-:S04]  /*ccb0*/  IMAD.MOV.U32 R4, RZ, RZ, R7 ;  /* 0x000000ffff047224 */ /* 0x000fc800078e0007 */
[----:B------:R-:W-:-:S08]  /*ccc0*/  IMAD.WIDE.U32.X R4, R15, UR9, R4, P0 ;  /* 0x000000090f047c25 */ /* 0x000fd000080e0404 */
.L_x_436:
[--C-:B------:R-:W-:Y:S01]  /*ccd0*/  SHF.R.U64 R8, R4, UR10, R5.reuse ;  /* 0x0000000a04087c19 */ /* 0x100fe20008001205 */
[----:B------:R-:W-:Y:S01]  /*cce0*/  ULDC.64 UR8, c[0x0][0x620] ;  /* 0x0001880000087ab9 */ /* 0x000fe20000000a00 */
[----:B------:R-:W-:Y:S01]  /*ccf0*/  SHF.R.U32.HI R4, RZ, UR10, R5 ;  /* 0x0000000aff047c19 */ /* 0x000fe20008011605 */
[----:B------:R-:W-:Y:S01]  /*cd00*/  ULDC UR7, c[0x0][0x150] ;  /* 0x0000540000077ab9 */ /* 0x000fe20000000800 */
[----:B------:R-:W-:Y:S01]  /*cd10*/  IADD3 R7, P0, RZ, -R8, RZ ;  /* 0x80000008ff077210 */ /* 0x000fe20007f1e0ff */
[----:B------:R-:W2:Y:S01]  /*cd20*/  LDC R23, c[0x0][0x144] ;  /* 0x00005100ff177b82 */ /* 0x000ea20000000800 */
[----:B------:R-:W-:Y:S01]  /*cd30*/  ULDC.64 UR10, c[0x0][0x640] ;  /* 0x00019000000a7ab9 */ /* 0x000fe20000000a00 */
[----:B------:R-:W-:Y:S02]  /*cd40*/  UISETP.NE.AND UP0, UPT, UR46, URZ, UPT ;  /* 0x0000003f2e00728c */ /* 0x000fe4000bf05270 */
[----:B------:R-:W-:Y:S01]  /*cd50*/  IMAD.X R4, RZ, RZ, ~R4, P0 ;  /* 0x000000ffff047224 */ /* 0x000fe200000e0e04 */
[----:B------:R-:W-:-:S03]  /*cd60*/  ISETP.NE.U32.AND P0, PT, RZ, UR10, PT ;  /* 0x0000000aff007c0c */ /* 0x000fc6000bf05070 */
[----:B------:R-:W-:Y:S01]  /*cd70*/  IMAD R6, R4, UR8, RZ ;  /* 0x0000000804067c24 */ /* 0x000fe2000f8e02ff */
[----:B------:R-:W3:Y:S01]  /*cd80*/  LDC R18, c[0x0][0x148] ;  /* 0x00005200ff127b82 */ /* 0x000ee20000000800 */
[C---:B------:R-:W-:Y:S01]  /*cd90*/  IMAD.WIDE.U32 R4, R7.reuse, UR8, R16 ;  /* 0x0000000807047c25 */ /* 0x040fe2000f8e0010 */
[----:B------:R-:W-:Y:S01]  /*cda0*/  ULDC UR8, c[0x0][0x154] ;  /* 0x0000550000087ab9 */ /* 0x000fe20000000800 */
[----:B------:R-:W-:Y:S02]  /*cdb0*/  ISETP.NE.AND.EX P0, PT, RZ, UR11, PT, P0 ;  /* 0x0000000bff007c0c */ /* 0x000fe4000bf05300 */
[----:B------:R-:W-:Y:S01]  /*cdc0*/  IMAD R7, R7, UR9, R6 ;  /* 0x0000000907077c24 */ /* 0x000fe2000f8e0206 */
[----:B0-----:R-:W-:Y:S01]  /*cdd0*/  I2FP.F32.U32 R6, R14 ;  /* 0x0000000e00067245 */ /* 0x001fe20000201000 */
[----:B------:R-:W-:Y:S01]  /*cde0*/  ULDC UR9, c[0x0][0x608] ;  /* 0x0001820000097ab9 */ /* 0x000fe20000000800 */
[----:B------:R-:W-:Y:S01]  /*cdf0*/  PLOP3.LUT P2, PT, PT, PT, UP0, 0x80, 0x0 ;  /* 0x000000000000781c */ /* 0x000fe20003f4f008 */
[----:B------:R-:W-:-:S02]  /*ce00*/  IMAD.IADD R5, R5, 0x1, R7 ;  /* 0x0000000105057824 */ /* 0x000fc400078e0207 */
[----:B------:R-:W-:Y:S01]  /*ce10*/  FMUL R6, R6, UR7 ;  /* 0x0000000706067c20 */ /* 0x000fe20008400000 */
[----:B------:R-:W-:Y:S02]  /*ce20*/  ULDC UR7, c[0x0][0x618] ;  /* 0x0001860000077ab9 */ /* 0x000fe40000000800 */
[--C-:B------:R-:W-:Y:S02]  /*ce30*/  SHF.R.U64 R9, R4, UR7, R5.reuse ;  /* 0x0000000704097c19 */ /* 0x100fe40008001205 */
[----:B-1----:R-:W-:Y:S01]  /*ce40*/  I2FP.F32.U32 R4, R13 ;  /* 0x0000000d00047245 */ /* 0x002fe20000201000 */
[----:B------:R-:W0:Y:S04]  /*ce50*/  F2I.U32.TRUNC.NTZ R6, R6 ;  /* 0x0000000600067305 */ /* 0x000e28000020f000 */
[----:B------:R-:W-:Y:S01]  /*ce60*/  FMUL R7, R4, UR8 ;  /* 0x0000000804077c20 */ /* 0x000fe20008400000 */
[----:B------:R-:W-:Y:S01]  /*ce70*/  SHF.R.U32.HI R4, RZ, UR7, R5 ;  /* 0x00000007ff047c19 */ /* 0x000fe20008011605 */
[----:B------:R-:W-:-:S02]  /*ce80*/  ULDC UR7, c[0x0][0x658] ;  /* 0x0001960000077ab9 */ /* 0x000fc40000000800 */
[----:B------:R1:W4:Y:S01]  /*ce90*/  F2I.U32.TRUNC.NTZ R20, R7 ;  /* 0x0000000700147305 */ /* 0x000322000020f000 */
[--C-:B------:R-:W-:Y:S02]  /*cea0*/  SHF.R.U64 R19, R9, UR9, R4.reuse ;  /* 0x0000000909137c19 */ /* 0x100fe40008001204 */
[----:B------:R-:W-:-:S04]  /*ceb0*/  SHF.R.U32.HI R4, RZ, UR9, R4 ;  /* 0x00000009ff047c19 */ /* 0x000fc80008011604 */
[----:B------:R-:W-:Y:S01]  /*cec0*/  SHF.R.U64 R15, R19, UR7, R4 ;  /* 0x00000007130f7c19 */ /* 0x000fe20008001204 */
[----:B0-----:R-:W-:Y:S01]  /*ced0*/  IMAD.MOV R6, RZ, RZ, -R6 ;  /* 0x000000ffff067224 */ /* 0x001fe200078e0a06 */
[----:B------:R-:W-:-:S03]  /*cee0*/  SHF.R.U32.HI R21, RZ, UR7, R4 ;  /* 0x00000007ff157c19 */ /* 0x000fc60008011604 */
[----:B--2---:R-:W-:Y:S02]  /*cef0*/  IMAD R14, R23, R6, R14 ;  /* 0x00000006170e7224 */ /* 0x004fe400078e020e */
[----:B------:R-:W-:Y:S02]  /*cf00*/  IMAD.MOV.U32 R4, RZ, RZ, R15 ;  /* 0x000000ffff047224 */ /* 0x000fe400078e000f */
[----:B------:R-:W-:Y:S01]  /*cf10*/  IMAD.MOV.U32 R5, RZ, RZ, R21 ;  /* 0x000000ffff057224 */ /* 0x000fe200078e0015 */
[----:B-1--4-:R-:W-:Y:S06]  /*cf20*/  @!P0 BRA `(.L_x_437) ;  /* 0x0000000000288947 */ /* 0x012fec0003800000 */
[----:B------:R-:W-:Y:S02]  /*cf30*/  ULDC UR7, c[0x0][0x64c] ;  /* 0x0001930000077ab9 */ /* 0x000fe40000000800 */
[----:B------:R-:W-:-:S05]  /*cf40*/  IADD3 R5, P0, R15, UR7, RZ ;  /* 0x000000070f057c10 */ /* 0x000fca000ff1e0ff */
[----:B------:R-:W-:-:S04]  /*cf50*/  IMAD.X R21, RZ, RZ, R21, P0 ;  /* 0x000000ffff157224 */ /* 0x000fc800000e0615 */
[----:B------:R-:W-:-:S04]  /*cf60*/  IMAD.WIDE.U32 R6, R21, UR10, RZ ;  /* 0x0000000a15067c25 */ /* 0x000fc8000f8e00ff */
[----:B------:R-:W-:-:S04]  /*cf70*/  IMAD.WIDE.U32 R6, P0, R5, UR11, R6 ;  /* 0x0000000b05067c25 */ /* 0x000fc8000f800006 */
[----:B------:R-:W-:-:S04]  /*cf80*/  IMAD.WIDE.U32 R4, R5, UR10, RZ ;  /* 0x0000000a05047c25 */ /* 0x000fc8000f8e00ff */
[----:B------:R-:W-:Y:S01]  /*cf90*/  IMAD.MOV.U32 R4, RZ, RZ, R7 ;  /* 0x000000ffff047224 */ /* 0x000fe200078e0007 */
[----:B------:R-:W-:Y:S01]  /*cfa0*/  IADD3 RZ, P1, R5, R6, RZ ;  /* 0x0000000605ff7210 */ /* 0x000fe20007f3e0ff */
[----:B------:R-:W-:-:S04]  /*cfb0*/  IMAD.X R5, RZ, RZ, RZ, P0 ;  /* 0x000000ffff057224 */ /* 0x000fc800000e06ff */
[----:B------:R-:W-:-:S08]  /*cfc0*/  IMAD.WIDE.U32.X R4, R21, UR11, R4, P1 ;  /* 0x0000000b15047c25 */ /* 0x000fd000088e0404 */
.L_x_437:
[----:B------:R-:W-:Y:S01]  /*cfd0*/  ULDC UR7, c[0x0][0x648] ;  /* 0x0001920000077ab9 */ /* 0x000fe20000000800 */
[----:B------:R-:W-:Y:S01]  /*cfe0*/  LOP3.LUT R19, R19, UR6, RZ, 0xc0, !PT ;  /* 0x0000000613137c12 */ /* 0x000fe2000f8ec0ff */
[----:B------:R-:W-:Y:S01]  /*cff0*/  IMAD.MOV R20, RZ, RZ, -R20 ;  /* 0x000000ffff147224 */ /* 0x000fe200078e0a14 */
[----:B------:R-:W-:Y:S01]  /*d000*/  SHF.R.U64 R4, R4, UR7, R5 ;  /* 0x0000000704047c19 */ /* 0x000fe20008001205 */
[----:B------:R-:W-:Y:S01]  /*d010*/  ULDC UR7, c[0x0][0x638] ;  /* 0x00018e0000077ab9 */ /* 0x000fe20000000800 */
[----:B------:R-:W-:Y:S01]  /*d020*/  UISETP.NE.AND UP0, UPT, UR46, URZ, UPT ;  /* 0x0000003f2e00728c */ /* 0x000fe2000bf05270 */
[----:B---3--:R-:W-:Y:S01]  /*d030*/  @P2 IMAD R14, R18, R20, R13 ;  /* 0x00000014120e2224 */ /* 0x008fe200078e020d */
[----:B------:R-:W-:Y:S01]  /*d040*/  ULDC UR8, c[0x0][0x610] ;  /* 0x0001840000087ab9 */ /* 0x000fe20000000800 */
[----:B------:R-:W-:Y:S02]  /*d050*/  IMAD.MOV R6, RZ, RZ, -R4 ;  /* 0x000000ffff067224 */ /* 0x000fe400078e0a04 */
[----:B------:R-:W-:Y:S01]  /*d060*/  IMAD R19, R4, UR5, R19 ;  /* 0x0000000504137c24 */ /* 0x000fe2000f8e0213 */
[----:B------:R-:W-:Y:S01]  /*d070*/  LOP3.LUT R4, R9, UR4, RZ, 0xc0, !PT ;  /* 0x0000000409047c12 */ /* 0x000fe2000f8ec0ff */
[----:B------:R-:W-:Y:S01]  /*d080*/  IMAD R15, R6, UR7, R15 ;  /* 0x00000007060f7c24 */ /* 0x000fe2000f8e020f */
[----:B------:R-:W-:Y:S01]  /*d090*/  ULDC UR7, c[0x0][0x600] ;  /* 0x0001800000077ab9 */ /* 0x000fe20000000800 */
[----:B------:R-:W-:Y:S01]  /*d0a0*/  IMAD R14, R19, UR8, R14 ;  /* 0x00000008130e7c24 */ /* 0x000fe2000f8e020e */
[----:B------:R-:W-:Y:S01]  /*d0b0*/  PLOP3.LUT P0, PT, PT, PT, UP0, 0x40, 0x0 ;  /* 0x000000000000781c */ /* 0x000fe20003f0e808 */
[----:B------:R-:W-:Y:S01]  /*d0c0*/  IMAD R15, R15, UR7, R4 ;  /* 0x000000070f0f7c24 */ /* 0x000fe2000f8e0204 */
[----:B------:R-:W-:Y:S01]  /*d0d0*/  PLOP3.LUT P1, PT, PT, PT, UP0, 0x40, 0x0 ;  /* 0x000000000000781c */ /* 0x000fe20003f2e808 */
[----:B------:R-:W-:-:S03]  /*d0e0*/  IMAD.MOV.U32 R6, RZ, RZ, 0x1 ;  /* 0x00000001ff067424 */ /* 0x000fc600078e00ff */
[----:B------:R-:W-:Y:S02]  /*d0f0*/  SEL R5, R15, R14, P0 ;  /* 0x0000000e0f057207 */ /* 0x000fe40000000000 */
[----:B------:R-:W-:-:S07]  /*d100*/  SEL R4, R14, R15, P1 ;  /* 0x0000000f0e047207 */ /* 0x000fce0000800000 */
.L_x_435:
[----:B------:R-:W-:Y:S05]  /*d110*/  BSYNC B1 ;  /* 0x0000000000017941 */ /* 0x000fea0003800000 */
.L_x_434:
[----:B------:R-:W-:-:S13]  /*d120*/  LOP3.LUT P0, RZ, R6, 0xff, RZ, 0xc0, !PT ;  /* 0x000000ff06ff7812 */ /* 0x000fda000780c0ff */
[----:B------:R-:W-:Y:S05]  /*d130*/  @P0 BRA `(.L_x_438) ;  /* 0xfffffff400240947 */ /* 0x000fea000383ffff */
[----:B------:R-:W-:Y:S05]  /*d140*/  BSYNC B0 ;  /* 0x0000000000007941 */ /* 0x000fea0003800000 */
.L_x_427:
[----:B------:R-:W-:-:S03]  /*d150*/  UMOV UR7, 0xffffffff ;  /* 0xffffffff00077882 */ /* 0x000fc60000000000 */
[----:B------:R-:W-:Y:S05]  /*d160*/  BRA.DIV UR7, `(.L_x_439) ;  /* 0x0000000607a87947 */ /* 0x000fea000b800000 */
[----:B------:R-:W-:-:S13]  /*d170*/  ELECT P6, URZ, PT ;  /* 0x00000000003f782f */ /* 0x000fda00038c0000 */
.L_x_457:
[----:B------:R-:W-:Y:S04]  /*d180*/  BSSY B0, `(.L_x_440) ;  /* 0x0000050000007945 */ /* 0x000fe80003800000 */
[----:B------:R-:W-:Y:S05]  /*d190*/  @!P6 BRA `(.L_x_441) ;  /* 0x000000040038e947 */ /* 0x000fea0003800000 */
[----:B------:R-:W-:-:S04]  /*d1a0*/  ULOP3.LUT UR7, UR40, 0x2, URZ, 0xfc, !UPT ;  /* 0x0000000228077892 */ /* 0x000fc8000f8efc3f */
[----:B------:R-:W-:-:S06]  /*d1b0*/  UISETP.NE.AND UP0, UPT, UR7, 0x3, UPT ;  /* 0x000000030700788c */ /* 0x000fcc000bf05270 */
[----:B------:R-:W-:-:S13]  /*d1c0*/  PLOP3.LUT P0, PT, PT, PT, UP0, 0x80, 0x0 ;  /* 0x000000000000781c */ /* 0x000fda0003f0f008 */
[----:B------:R-:W-:Y:S05]  /*d1d0*/  @!P0 BRA `(.L_x_442) ;  /* 0x0000000000048947 */ /* 0x000fea0003800000 */
[----:B------:R-:W-:Y:S01]  /*d1e0*/  BPT.TRAP 0x1 ;  /* 0x000000040000795c */ /* 0x000fe20000300000 */
.L_x_442:
[----:B------:R-:W0:Y:S01]  /*d1f0*/  S2R R3, SR_CgaCtaId ;  /* 0x0000000000037919 */ /* 0x000e220000008800 */
[----:B------:R-:W-:Y:S02]  /*d200*/  MOV R0, 0x400 ;  /* 0x0000040000007802 */ /* 0x000fe40000000f00 */
[----:B------:R-:W-:Y:S02]  /*d210*/  SHF.L.U32 R2, R12, 0x1f, RZ ;  /* 0x0000001f0c027819 */ /* 0x000fe400000006ff */
[----:B0-----:R-:W-:-:S05]  /*d220*/  LEA R0, R3, R0, 0x18 ;  /* 0x0000000003007211 */ /* 0x001fca00078ec0ff */
[----:B------:R-:W-:-:S04]  /*d230*/  VIADD R0, R0, 0x40 ;  /* 0x0000004000007836 */ /* 0x000fc80000000000 */
[C---:B------:R-:W-:Y:S02]  /*d240*/  IMAD R5, R11.reuse, 0x8, R0 ;  /* 0x000000080b057824 */ /* 0x040fe400078e0200 */
[----:B------:R-:W-:Y:S02]  /*d250*/  VIADD R11, R11, 0x1 ;  /* 0x000000010b0b7836 */ /* 0x000fe40000000000 */
[----:B------:R-:W0:Y:S03]  /*d260*/  SYNCS.PHASECHK.TRANS64.TRYWAIT P0, [R5+URZ], R2 ;  /* 0x00000002050075a7 */ /* 0x000e26000800017f */
[----:B------:R-:W-:-:S04]  /*d270*/  ISETP.NE.AND P1, PT, R11, 0x8, PT ;  /* 0x000000080b00780c */ /* 0x000fc80003f25270 */
[----:B------:R-:W-:Y:S02]  /*d280*/  SEL R3, RZ, 0x1, P1 ;  /* 0x00000001ff037807 */ /* 0x000fe40000800000 */
[----:B------:R-:W-:Y:S02]  /*d290*/  SEL R11, R11, RZ, P1 ;  /* 0x000000ff0b0b7207 */ /* 0x000fe40000800000 */
[----:B------:R-:W-:-:S03]  /*d2a0*/  LOP3.LUT R12, R12, R3, RZ, 0x3c, !PT ;  /* 0x000000030c0c7212 */ /* 0x000fc600078e3cff */
[----:B------:R-:W-:Y:S01]  /*d2b0*/  IMAD R7, R11, 0x8, R0 ;  /* 0x000000080b077824 */ /* 0x000fe200078e0200 */
[----:B------:R-:W-:Y:S01]  /*d2c0*/  SHF.L.U32 R4, R12, 0x1f, RZ ;  /* 0x0000001f0c047819 */ /* 0x000fe200000006ff */
[----:B0-----:R-:W-:Y:S06]  /*d2d0*/  @!P0 BRA `(.L_x_443) ;  /* 0x00000004006c8947 */ /* 0x001fec0003800000 */
.L_x_458:
[----:B------:R-:W1:Y:S01]  /*d2e0*/  SYNCS.PHASECHK.TRANS64.TRYWAIT P0, [R7+URZ], R4 ;  /* 0x00000004070075a7 */ /* 0x000e62000800017f */
[----:B0-----:R-:W-:-:S05]  /*d2f0*/  VIADD R2, R11, 0x1 ;  /* 0x000000010b027836 */ /* 0x001fca0000000000 */
[----:B------:R-:W-:-:S04]  /*d300*/  ISETP.NE.AND P1, PT, R2, 0x8, PT ;  /* 0x000000080200780c */ /* 0x000fc80003f25270 */
[----:B------:R-:W-:Y:S02]  /*d310*/  SEL R3, RZ, 0x1, P1 ;  /* 0x00000001ff037807 */ /* 0x000fe40000800000 */
[----:B------:R-:W-:Y:S02]  /*d320*/  SEL R9, R2, RZ, P1 ;  /* 0x000000ff02097207 */ /* 0x000fe40000800000 */
[----:B------:R-:W-:-:S03]  /*d330*/  LOP3.LUT R12, R12, R3, RZ, 0x3c, !PT ;  /* 0x000000030c0c7212 */ /* 0x000fc600078e3cff */
[----:B------:R-:W-:Y:S01]  /*d340*/  IMAD R6, R9, 0x8, R0 ;  /* 0x0000000809067824 */ /* 0x000fe200078e0200 */
[----:B------:R-:W-:Y:S01]  /*d350*/  SHF.L.U32 R5, R12, 0x1f, RZ ;  /* 0x0000001f0c057819 */ /* 0x000fe200000006ff */
[----:B-1----:R-:W-:Y:S06]  /*d360*/  @!P0 BRA `(.L_x_444) ;  /* 0x00000004005c8947 */ /* 0x002fec0003800000 */
.L_x_459:
[----:B------:R-:W1:Y:S01]  /*d370*/  SYNCS.PHASECHK.TRANS64.TRYWAIT P0, [R6+URZ], R5 ;  /* 0x00000005060075a7 */ /* 0x000e62000800017f */
[----:B------:R-:W-:-:S05]  /*d380*/  VIADD R2, R9, 0x1 ;  /* 0x0000000109027836 */ /* 0x000fca0000000000 */
[----:B------:R-:W-:-:S04]  /*d390*/  ISETP.NE.AND P1, PT, R2, 0x8, PT ;  /* 0x000000080200780c */ /* 0x000fc80003f25270 */
[----:B------:R-:W-:Y:S02]  /*d3a0*/  SEL R3, RZ, 0x1, P1 ;  /* 0x00000001ff037807 */ /* 0x000fe40000800000 */
[----:B0-----:R-:W-:Y:S02]  /*d3b0*/  SEL R7, R2, RZ, P1 ;  /* 0x000000ff02077207 */ /* 0x001fe40000800000 */
[----:B------:R-:W-:-:S03]  /*d3c0*/  LOP3.LUT R12, R12, R3, RZ, 0x3c, !PT ;  /* 0x000000030c0c7212 */ /* 0x000fc600078e3cff */
[----:B------:R-:W-:Y:S01]  /*d3d0*/  IMAD R9, R7, 0x8, R0 ;  /* 0x0000000807097824 */ /* 0x000fe200078e0200 */
[----:B------:R-:W-:Y:S01]  /*d3e0*/  SHF.L.U32 R4, R12, 0x1f, RZ ;  /* 0x0000001f0c047819 */ /* 0x000fe200000006ff */
[----:B-1----:R-:W-:Y:S06]  /*d3f0*/  @!P0 BRA `(.L_x_445) ;  /* 0x00000004004c8947 */ /* 0x002fec0003800000 */
.L_x_460:
[----:B------:R-:W1:Y:S01]  /*d400*/  SYNCS.PHASECHK.TRANS64.TRYWAIT P0, [R9+URZ], R4 ;  /* 0x00000004090075a7 */ /* 0x000e62000800017f */
[----:B------:R-:W-:-:S05]  /*d410*/  VIADD R2, R7, 0x1 ;  /* 0x0000000107027836 */ /* 0x000fca0000000000 */
[----:B------:R-:W-:-:S04]  /*d420*/  ISETP.NE.AND P1, PT, R2, 0x8, PT ;  /* 0x000000080200780c */ /* 0x000fc80003f25270 */
[----:B------:R-:W-:Y:S02]  /*d430*/  SEL R3, RZ, 0x1, P1 ;  /* 0x00000001ff037807 */ /* 0x000fe40000800000 */
[----:B------:R-:W-:Y:S02]  /*d440*/  SEL R7, R2, RZ, P1 ;  /* 0x000000ff02077207 */ /* 0x000fe40000800000 */
[----:B------:R-:W-:-:S03]  /*d450*/  LOP3.LUT R12, R12, R3, RZ, 0x3c, !PT ;  /* 0x000000030c0c7212 */ /* 0x000fc600078e3cff */
[----:B0-----:R-:W-:Y:S01]  /*d460*/  IMAD R6, R7, 0x8, R0 ;  /* 0x0000000807067824 */ /* 0x001fe200078e0200 */
[----:B------:R-:W-:Y:S01]  /*d470*/  SHF.L.U32 R5, R12, 0x1f, RZ ;  /* 0x0000001f0c057819 */ /* 0x000fe200000006ff */
[----:B-1----:R-:W-:Y:S06]  /*d480*/  @!P0 BRA `(.L_x_446) ;  /* 0x00000004003c8947 */ /* 0x002fec0003800000 */
.L_x_461:
        /* <DEDUP_REMOVED lines=9> */
.L_x_462:
        /* <DEDUP_REMOVED lines=9> */
.L_x_463:
[----:B------:R-:W1:Y:S01]  /*d5b0*/  SYNCS.PHASECHK.TRANS64.TRYWAIT P0, [R6+URZ], R5 ;  /* 0x00000005060075a7 */ /* 0x000e62000800017f */
[----:B------:R-:W-:-:S05]  /*d5c0*/  VIADD R2, R7, 0x1 ;  /* 0x0000000107027836 */ /* 0x000fca0000000000 */
[----:B------:R-:W-:-:S04]  /*d5d0*/  ISETP.NE.AND P1, PT, R2, 0x8, PT ;  /* 0x000000080200780c */ /* 0x000fc80003f25270 */
[----:B0-----:R-:W-:Y:S02]  /*d5e0*/  SEL R4, RZ, 0x1, P1 ;  /* 0x00000001ff047807 */ /* 0x001fe40000800000 */
[----:B------:R-:W-:Y:S02]  /*d5f0*/  SEL R3, R2, RZ, P1 ;  /* 0x000000ff02037207 */ /* 0x000fe40000800000 */
[----:B------:R-:W-:Y:S01]  /*d600*/  LOP3.LUT R4, R11, R4, RZ, 0x3c, !PT ;  /* 0x000000040b047212 */ /* 0x000fe200078e3cff */
[----:B-1----:R-:W-:Y:S06]  /*d610*/  @!P0 BRA `(.L_x_449) ;  /* 0x0000000400148947 */ /* 0x002fec0003800000 */
.L_x_464:
[----:B------:R-:W-:Y:S01]  /*d620*/  IMAD R3, R3, 0x8, R0 ;  /* 0x0000000803037824 */ /* 0x000fe200078e0200 */
[----:B------:R-:W-:-:S07]  /*d630*/  SHF.L.U32 R0, R4, 0x1f, RZ ;  /* 0x0000001f04007819 */ /* 0x000fce00000006ff */
.L_x_450:
[----:B-1----:R1:W2:Y:S02]  /*d640*/  SYNCS.PHASECHK.TRANS64.TRYWAIT P0, [R3+URZ], R0 ;  /* 0x00000000030075a7 */ /* 0x0022a4000800017f */
[----:B--2---:R-:W-:Y:S05]  /*d650*/  @!P0 NANOSLEEP.SYNCS 0x989680 ;  /* 0x009896800000895d */ /* 0x004fea0003900000 */
[----:B------:R-:W2:Y:S02]  /*d660*/  @!P0 SYNCS.PHASECHK.TRANS64 P0, [R3+URZ], R0 ;  /* 0x00000000030085a7 */ /* 0x000ea4000800007f */
[----:B--2---:R-:W-:Y:S05]  /*d670*/  @!P0 BRA `(.L_x_450) ;  /* 0xfffffffc00f08947 */ /* 0x004fea000383ffff */
.L_x_441:
[----:B------:R-:W-:Y:S05]  /*d680*/  BSYNC B0 ;  /* 0x0000000000007941 */ /* 0x000fea0003800000 */
.L_x_440:
[----:B------:R-:W-:Y:S05]  /*d690*/  EXIT ;  /* 0x000000000000794d */ /* 0x000fea0003800000 */
.L_x_22:
[----:B-1----:R1:W2:Y:S02]  /*d6a0*/  SYNCS.PHASECHK.TRANS64.TRYWAIT P1, [R3+URZ], R0 ;  /* 0x00000000030075a7 */ /* 0x0022a4000802017f */
[----:B--2---:R-:W-:Y:S05]  /*d6b0*/  @!P1 NANOSLEEP.SYNCS 0x989680 ;  /* 0x009896800000995d */ /* 0x004fea0003900000 */
[----:B------:R-:W2:Y:S02]  /*d6c0*/  @!P1 SYNCS.PHASECHK.TRANS64 P1, [R3+URZ], R0 ;  /* 0x00000000030095a7 */ /* 0x000ea4000802007f */
[----:B--2---:R-:W-:Y:S05]  /*d6d0*/  @!P1 BRA `(.L_x_22) ;  /* 0xfffffffc00f09947 */ /* 0x004fea000383ffff */
[----:B------:R-:W-:Y:S05]  /*d6e0*/  BRA `(.L_x_21) ;  /* 0xffffff4000207947 */ /* 0x000fea000383ffff */
.L_x_27:
[----:B-1----:R1:W2:Y:S02]  /*d6f0*/  SYNCS.PHASECHK.TRANS64.TRYWAIT P1, [R4+URZ], R3 ;  /* 0x00000003040075a7 */ /* 0x0022a4000802017f */
[----:B--2---:R-:W-:Y:S05]  /*d700*/  @!P1 NANOSLEEP.SYNCS 0x989680 ;  /* 0x009896800000995d */ /* 0x004fea0003900000 */
[----:B------:R-:W2:Y:S02]  /*d710*/  @!P1 SYNCS.PHASECHK.TRANS64 P1, [R4+URZ], R3 ;  /* 0x00000003040095a7 */ /* 0x000ea4000802007f */
[----:B--2---:R-:W-:Y:S05]  /*d720*/  @!P1 BRA `(.L_x_27) ;  /* 0xfffffffc00f09947 */ /* 0x004fea000383ffff */
[----:B------:R-:W-:Y:S05]  /*d730*/  BRA `(.L_x_26) ;  /* 0xffffff4000fc7947 */ /* 0x000fea000383ffff */
.L_x_428:
[----:B------:R-:W-:Y:S01]  /*d740*/  BSSY B1, `(.L_x_451) ;  /* 0x0000006000017945 */ /* 0x000fe20003800000 */
[----:B------:R-:W-:-:S07]  /*d750*/  IMAD.MOV.U32 R15, RZ, RZ, -0x1 ;  /* 0xffffffffff0f7424 */ /* 0x000fce00078e00ff */
[----:B------:R-:W-:Y:S05]  /*d760*/  WARPSYNC.COLLECTIVE R15, `(.L_x_452) ;  /* 0x000000000f0c7348 */ /* 0x000fea0003c00000 */
[----:B------:R-:W-:Y:S02]  /*d770*/  ELECT P6, UR62, PT ;  /* 0x00000000003e782f */ /* 0x000fe400038c0000 */
[----:B------:R-:W-:Y:S01]  /*d780*/  MOV R14, UR62 ;  /* 0x0000003e000e7c02 */ /* 0x000fe20008000f00 */
[----:B------:R-:W-:Y:S10]  /*d790*/  ENDCOLLECTIVE ;  /* 0x000000000000791b */ /* 0x000ff40003800000 */
.L_x_452:
[----:B------:R-:W-:Y:S05]  /*d7a0*/  BSYNC B1 ;  /* 0x0000000000017941 */ /* 0x000fea0003800000 */
.L_x_451:
[----:B------:R-:W-:Y:S05]  /*d7b0*/  BRA `(.L_x_453) ;  /* 0xffffffec00907947 */ /* 0x000fea000383ffff */
.L_x_431:
[----:B-1----:R1:W2:Y:S02]  /*d7c0*/  SYNCS.PHASECHK.TRANS64.TRYWAIT P0, [R15+URZ+0x40], R6 ;  /* 0x000040060f0075a7 */ /* 0x0022a4000800017f */
[----:B--2---:R-:W-:Y:S05]  /*d7d0*/  @!P0 NANOSLEEP.SYNCS 0x989680 ;  /* 0x009896800000895d */ /* 0x004fea0003900000 */
[----:B------:R-:W2:Y:S02]  /*d7e0*/  @!P0 SYNCS.PHASECHK.TRANS64 P0, [R15+URZ+0x40], R6 ;  /* 0x000040060f0085a7 */ /* 0x000ea4000800007f */
[----:B--2---:R-:W-:Y:S05]  /*d7f0*/  @!P0 BRA `(.L_x_431) ;  /* 0xfffffffc00f08947 */ /* 0x004fea000383ffff */
[----:B------:R-:W-:Y:S05]  /*d800*/  BRA `(.L_x_454) ;  /* 0xffffffec00cc7947 */ /* 0x000fea000383ffff */
.L_x_439:
[----:B------:R-:W-:Y:S01]  /*d810*/  BSSY B0, `(.L_x_455) ;  /* 0x0000006000007945 */ /* 0x000fe20003800000 */
[----:B------:R-:W-:-:S07]  /*d820*/  IMAD.MOV.U32 R15, RZ, RZ, -0x1 ;  /* 0xffffffffff0f7424 */ /* 0x000fce00078e00ff */
[----:B------:R-:W-:Y:S05]  /*d830*/  WARPSYNC.COLLECTIVE R15, `(.L_x_456) ;  /* 0x000000000f0c7348 */ /* 0x000fea0003c00000 */
[----:B------:R-:W-:Y:S02]  /*d840*/  ELECT P6, UR62, PT ;  /* 0x00000000003e782f */ /* 0x000fe400038c0000 */
[----:B------:R-:W-:Y:S01]  /*d850*/  MOV R14, UR62 ;  /* 0x0000003e000e7c02 */ /* 0x000fe20008000f00 */
[----:B------:R-:W-:Y:S10]  /*d860*/  ENDCOLLECTIVE ;  /* 0x000000000000791b */ /* 0x000ff40003800000 */
.L_x_456:
[----:B------:R-:W-:Y:S05]  /*d870*/  BSYNC B0 ;  /* 0x0000000000007941 */ /* 0x000fea0003800000 */
.L_x_455:
[----:B------:R-:W-:Y:S05]  /*d880*/  BRA `(.L_x_457) ;  /* 0xfffffff8003c7947 */ /* 0x000fea000383ffff */
.L_x_443:
[----:B0-----:R0:W1:Y:S02]  /*d890*/  SYNCS.PHASECHK.TRANS64.TRYWAIT P0, [R5+URZ], R2 ;  /* 0x00000002050075a7 */ /* 0x001064000800017f */
[----:B-1----:R-:W-:Y:S05]  /*d8a0*/  @!P0 NANOSLEEP.SYNCS 0x989680 ;  /* 0x009896800000895d */ /* 0x002fea0003900000 */
[----:B------:R-:W1:Y:S02]  /*d8b0*/  @!P0 SYNCS.PHASECHK.TRANS64 P0, [R5+URZ], R2 ;  /* 0x00000002050085a7 */ /* 0x000e64000800007f */
[----:B-1----:R-:W-:Y:S05]  /*d8c0*/  @!P0 BRA `(.L_x_443) ;  /* 0xfffffffc00f08947 */ /* 0x002fea000383ffff */
[----:B------:R-:W-:Y:S05]  /*d8d0*/  BRA `(.L_x_458) ;  /* 0xfffffff800807947 */ /* 0x000fea000383ffff */
.L_x_444:
[----:B0-----:R0:W1:Y:S02]  /*d8e0*/  SYNCS.PHASECHK.TRANS64.TRYWAIT P0, [R7+URZ], R4 ;  /* 0x00000004070075a7 */ /* 0x001064000800017f */
[----:B-1----:R-:W-:Y:S05]  /*d8f0*/  @!P0 NANOSLEEP.SYNCS 0x989680 ;  /* 0x009896800000895d */ /* 0x002fea0003900000 */
[----:B------:R-:W1:Y:S02]  /*d900*/  @!P0 SYNCS.PHASECHK.TRANS64 P0, [R7+URZ], R4 ;  /* 0x00000004070085a7 */ /* 0x000e64000800007f */
[----:B-1----:R-:W-:Y:S05]  /*d910*/  @!P0 BRA `(.L_x_444) ;  /* 0xfffffffc00f08947 */ /* 0x002fea000383ffff */
[----:B------:R-:W-:Y:S05]  /*d920*/  BRA `(.L_x_459) ;  /* 0xfffffff800907947 */ /* 0x000fea000383ffff */
.L_x_445:
[----:B0-----:R0:W1:Y:S02]  /*d930*/  SYNCS.PHASECHK.TRANS64.TRYWAIT P0, [R6+URZ], R5 ;  /* 0x00000005060075a7 */ /* 0x001064000800017f */
[----:B-1----:R-:W-:Y:S05]  /*d940*/  @!P0 NANOSLEEP.SYNCS 0x989680 ;  /* 0x009896800000895d */ /* 0x002fea0003900000 */
[----:B------:R-:W1:Y:S02]  /*d950*/  @!P0 SYNCS.PHASECHK.TRANS64 P0, [R6+URZ], R5 ;  /* 0x00000005060085a7 */ /* 0x000e64000800007f */
[----:B-1----:R-:W-:Y:S05]  /*d960*/  @!P0 BRA `(.L_x_445) ;  /* 0xfffffffc00f08947 */ /* 0x002fea000383ffff */
[----:B------:R-:W-:Y:S05]  /*d970*/  BRA `(.L_x_460) ;  /* 0xfffffff800a07947 */ /* 0x000fea000383ffff */
.L_x_446:
[----:B0-----:R0:W1:Y:S02]  /*d980*/  SYNCS.PHASECHK.TRANS64.TRYWAIT P0, [R9+URZ], R4 ;  /* 0x00000004090075a7 */ /* 0x001064000800017f */
[----:B-1----:R-:W-:Y:S05]  /*d990*/  @!P0 NANOSLEEP.SYNCS 0x989680 ;  /* 0x009896800000895d */ /* 0x002fea0003900000 */
[----:B------:R-:W1:Y:S02]  /*d9a0*/  @!P0 SYNCS.PHASECHK.TRANS64 P0, [R9+URZ], R4 ;  /* 0x00000004090085a7 */ /* 0x000e64000800007f */
[----:B-1----:R-:W-:Y:S05]  /*d9b0*/  @!P0 BRA `(.L_x_446) ;  /* 0xfffffffc00f08947 */ /* 0x002fea000383ffff */
[----:B------:R-:W-:Y:S05]  /*d9c0*/  BRA `(.L_x_461) ;  /* 0xfffffff800b07947 */ /* 0x000fea000383ffff */
.L_x_447:
[----:B0-----:R0:W1:Y:S02]  /*d9d0*/  SYNCS.PHASECHK.TRANS64.TRYWAIT P0, [R6+URZ], R5 ;  /* 0x00000005060075a7 */ /* 0x001064000800017f */
[----:B-1----:R-:W-:Y:S05]  /*d9e0*/  @!P0 NANOSLEEP.SYNCS 0x989680 ;  /* 0x009896800000895d */ /* 0x002fea0003900000 */
[----:B------:R-:W1:Y:S02]  /*d9f0*/  @!P0 SYNCS.PHASECHK.TRANS64 P0, [R6+URZ], R5 ;  /* 0x00000005060085a7 */ /* 0x000e64000800007f */
[----:B-1----:R-:W-:Y:S05]  /*da00*/  @!P0 BRA `(.L_x_447) ;  /* 0xfffffffc00f08947 */ /* 0x002fea000383ffff */
[----:B------:R-:W-:Y:S05]  /*da10*/  BRA `(.L_x_462) ;  /* 0xfffffff800c07947 */ /* 0x000fea000383ffff */
.L_x_448:
[----:B0-----:R0:W1:Y:S02]  /*da20*/  SYNCS.PHASECHK.TRANS64.TRYWAIT P0, [R9+URZ], R4 ;  /* 0x00000004090075a7 */ /* 0x001064000800017f */
[----:B-1----:R-:W-:Y:S05]  /*da30*/  @!P0 NANOSLEEP.SYNCS 0x989680 ;  /* 0x009896800000895d */ /* 0x002fea0003900000 */
[----:B------:R-:W1:Y:S02]  /*da40*/  @!P0 SYNCS.PHASECHK.TRANS64 P0, [R9+URZ], R4 ;  /* 0x00000004090085a7 */ /* 0x000e64000800007f */
[----:B-1----:R-:W-:Y:S05]  /*da50*/  @!P0 BRA `(.L_x_448) ;  /* 0xfffffffc00f08947 */ /* 0x002fea000383ffff */
[----:B------:R-:W-:Y:S05]  /*da60*/  BRA `(.L_x_463) ;  /* 0xfffffff800d07947 */ /* 0x000fea000383ffff */
.L_x_449:
[----:B0-----:R0:W1:Y:S02]  /*da70*/  SYNCS.PHASECHK.TRANS64.TRYWAIT P0, [R6+URZ], R5 ;  /* 0x00000005060075a7 */ /* 0x001064000800017f */
[----:B-1----:R-:W-:Y:S05]  /*da80*/  @!P0 NANOSLEEP.SYNCS 0x989680 ;  /* 0x009896800000895d */ /* 0x002fea0003900000 */
[----:B------:R-:W1:Y:S02]  /*da90*/  @!P0 SYNCS.PHASECHK.TRANS64 P0, [R6+URZ], R5 ;  /* 0x00000005060085a7 */ /* 0x000e64000800007f */
[----:B-1----:R-:W-:Y:S05]  /*daa0*/  @!P0 BRA `(.L_x_449) ;  /* 0xfffffffc00f08947 */ /* 0x002fea000383ffff */
[----:B------:R-:W-:Y:S05]  /*dab0*/  BRA `(.L_x_464) ;  /* 0xfffffff800d87947 */ /* 0x000fea000383ffff */
.L_x_465:
[----:B------:R-:W-:-:S00]  /*dac0*/  BRA `(.L_x_465) ;  /* 0xfffffffc00fc7947 */ /* 0x000fc0000383ffff */
[----:B------:R-:W-:-:S00]  /*dad0*/  NOP ;  /* 0x0000000000007918 */ /* 0x000fc00000000000 */
        /* <DEDUP_REMOVED lines=10> */
.L_x_466:


//--------------------- .nv.global.init           --------------------------
	.section	.nv.global.init,"aw",@progbits
.nv.global.init:
	.type		$str$22,@object
	.size		$str$22,($str$23 - $str$22)
$str$22:
        /*0000*/ 	.byte	0x6b, 0x5f, 0x74, 0x69, 0x6c, 0x65, 0x5f, 0x63, 0x6f, 0x75, 0x6e, 0x74, 0x20, 0x3e, 0x3d, 0x20
        /*0010*/ 	.byte	0x31, 0x00
	.type		$str$23,@object
	.size		$str$23,(__unnamed_1 - $str$23)
$str$23:
        /*0012*/ 	.byte	0x2f, 0x74, 0x6d, 0x70, 0x2f, 0x63, 0x75, 0x74, 0x6c, 0x61, 0x73, 0x73, 0x5f, 0x73, 0x77, 0x65
        /*0022*/ 	.byte	0x65, 0x70, 0x5f, 0x73, 0x72, 0x63, 0x2f, 0x69, 0x6e, 0x63, 0x6c, 0x75, 0x64, 0x65, 0x2f, 0x63
        /*0032*/ 	.byte	0x75, 0x74, 0x6c, 0x61, 0x73, 0x73, 0x2f, 0x67, 0x65, 0x6d, 0x6d, 0x2f, 0x63, 0x6f, 0x6c, 0x6c
        /*0042*/ 	.byte	0x65, 0x63, 0x74, 0x69, 0x76, 0x65, 0x2f, 0x73, 0x6d, 0x39, 0x30, 0x5f, 0x6d, 0x6d, 0x61, 0x5f
        /*0052*/ 	.byte	0x74, 0x6d, 0x61, 0x5f, 0x67, 0x6d, 0x6d, 0x61, 0x5f, 0x73, 0x73, 0x5f, 0x77, 0x61, 0x72, 0x70
        /*0062*/ 	.byte	0x73, 0x70, 0x65, 0x63, 0x69, 0x61, 0x6c, 0x69, 0x7a, 0x65, 0x64, 0x2e, 0x68, 0x70, 0x70, 0x00
	.type		__unnamed_1,@object
	.size		__unnamed_1,(.L_0 - __unnamed_1)
__unnamed_1:
        /*0072*/ 	.byte	0x76, 0x6f, 0x69, 0x64, 0x20, 0x63, 0x75, 0x74, 0x6c, 0x61, 0x73, 0x73, 0x3a, 0x3a, 0x67, 0x65
        /* <DEDUP_REMOVED lines=172> */
        /*0b42*/ 	.byte	0x3a, 0x69, 0x64, 0x65, 0x6e, 0x74, 0x69, 0x74, 0x79, 0x5d, 0x00
.L_0:


//--------------------- .nv.shared._ZN7cutlass13device_kernelINS_4gemm6kernel13GemmUniversalIN4cute5tupleIJiiiiEEENS1_10collective13CollectiveMmaINS1_34MainloopSm90TmaGmmaWarpSpecializedILi8ENS5_IJNS4_1CILi2EEENSA_ILi1EEESC_EEENS1_35KernelTmaWarpSpecializedCooperativeEEENS5_IJNSA_ILi256EEENSA_ILi192EEENSA_ILi64EEEEEEaNS5_IJlSC_lEEEaSK_NS4_8TiledMMAINS4_8MMA_AtomIJNS4_4SM904GMMA27MMA_64x192x32_S32S8S8_SS_TNEEEENS4_6LayoutISD_NS5_IJSC_NSA_ILi0EEESS_EEEEENS5_IJNS4_10UnderscoreESV_SV_EEEEENS4_13SM90_TMA_LOADENS4_14ComposedLayoutINS4_7SwizzleILi2ELi4ELi3EEENS4_18smem_ptr_flag_bitsILi8EEENSR_INS5_IJNSA_ILi8EEESI_EEENS5_IJSI_SC_EEEEEEEvNS4_8identityENS4_23SM90_TMA_LOAD_MULTICASTES18_vS19_EENS_8epilogue10collective6detail29Sm90TmaWarpSpecializedAdapterINS1D_15DefaultEpilogueIaSK_SK_NS1C_6thread17LinearCombinationIaLi1EiiLNS1H_9ScaleType4KindE0ELNS_15FloatRoundStyleE2EaEENS1_15EpilogueDefaultEEEEEvvEEEEvNT_6ParamsE --------------------------
	.section	.nv.shared._ZN7cutlass13device_kernelINS_4gemm6kernel13GemmUniversalIN4cute5tupleIJiiiiEEENS1_10collective13CollectiveMmaINS1_34MainloopSm90TmaGmmaWarpSpecializedILi8ENS5_IJNS4_1CILi2EEENSA_ILi1EEESC_EEENS1_35KernelTmaWarpSpecializedCooperativeEEENS5_IJNSA_ILi256EEENSA_ILi192EEENSA_ILi64EEEEEEaNS5_IJlSC_lEEEaSK_NS4_8TiledMMAINS4_8MMA_AtomIJNS4_4SM904GMMA27MMA_64x192x32_S32S8S8_SS_TNEEEENS4_6LayoutISD_NS5_IJSC_NSA_ILi0EEESS_EEEEENS5_IJNS4_10UnderscoreESV_SV_EEEEENS4_13SM90_TMA_LOADENS4_14ComposedLayoutINS4_7SwizzleILi2ELi4ELi3EEENS4_18smem_ptr_flag_bitsILi8EEENSR_INS5_IJNSA_ILi8EEESI_EEENS5_IJSI_SC_EEEEEEEvNS4_8identityENS4_23SM90_TMA_LOAD_MULTICASTES18_vS19_EENS_8epilogue10collective6detail29Sm90TmaWarpSpecializedAdapterINS1D_15DefaultEpilogueIaSK_SK_NS1C_6thread17LinearCombinationIaLi1EiiLNS1H_9ScaleType4KindE0ELNS_15FloatRoundStyleE2EaEENS1_15EpilogueDefaultEEEEEvvEEEEvNT_6ParamsE,"aw",@nobits
	.sectionflags	@""
	.align	16
	.zero		1024


//--------------------- .nv.shared.reserved.0     --------------------------
	.section	.nv.shared.reserved.0,"aw",@nobits
	.weak		__nv_reservedSMEM_offset_0_alias
	.size		__nv_reservedSMEM_offset_0_alias, 0, 0
	.other		__nv_reservedSMEM_offset_0_alias,@"STO_CUDA_RESERVED_SHARED STV_DEFAULT"
__nv_reservedSMEM_offset_0_alias:
	.zero		0


//--------------------- .nv.global                --------------------------
	.section	.nv.global,"aw",@nobits
.nv.global:
	.type		_ZN40_INTERNAL_23b3e17d_4_k_cu_09105456_114624cute1_E,@object
	.size		_ZN40_INTERNAL_23b3e17d_4_k_cu_09105456_114624cute1_E,(_ZN40_INTERNAL_23b3e17d_4_k_cu_09105456_114624cuda3std3__45__cpo6cbeginE - _ZN40_INTERNAL_23b3e17d_4_k_cu_09105456_114624cute1_E)
_ZN40_INTERNAL_23b3e17d_4_k_cu_09105456_114624cute1_E:
	.zero		1
	.type		_ZN40_INTERNAL_23b3e17d_4_k_cu_09105456_114624cuda3std3__45__cpo6cbeginE,@object
	.size		_ZN40_INTERNAL_23b3e17d_4_k_cu_09105456_114624cuda3std3__45__cpo6cbeginE,(_ZN40_INTERNAL_23b3e17d_4_k_cu_09105456_114624cuda3std3__48in_placeE - _ZN40_INTERNAL_23b3e17d_4_k_cu_09105456_114624cuda3std3__45__cpo6cbeginE)
_ZN40_INTERNAL_23b3e17d_4_k_cu_09105456_114624cuda3std3__45__cpo6cbeginE:
	.zero		1
	.type		_ZN40_INTERNAL_23b3e17d_4_k_cu_09105456_114624cuda3std3__48in_placeE,@object
	.size		_ZN40_INTERNAL_23b3e17d_4_k_cu_09105456_114624cuda3std3__48in_placeE,(_ZN40_INTERNAL_23b3e17d_4_k_cu_09105456_114624cuda3std6ranges3__45__cpo9iter_moveE - _ZN40_INTERNAL_23b3e17d_4_k_cu_09105456_114624cuda3std3__48in_placeE)
_ZN40_INTERNAL_23b3e17d_4_k_cu_09105456_114624cuda3std3__48in_placeE:
	.zero		1
	.type		_ZN40_INTERNAL_23b3e17d_4_k_cu_09105456_114624cuda3std6ranges3__45__cpo9iter_moveE,@object
	.size		_ZN40_INTERNAL_23b3e17d_4_k_cu_09105456_114624cuda3std6ranges3__45__cpo9iter_moveE,(_ZN40_INTERNAL_23b3e17d_4_k_cu_09105456_114624cuda3std3__45__cpo5beginE - _ZN40_INTERNAL_23b3e17d_4_k_cu_09105456_114624cuda3std6ranges3__45__cpo9iter_moveE)
_ZN40_INTERNAL_23b3e17d_4_k_cu_09105456_114624cuda3std6ranges3__45__cpo9iter_moveE:
	.zero		1
	.type		_ZN40_INTERNAL_23b3e17d_4_k_cu_09105456_114624cuda3std3__45__cpo5beginE,@object
	.size		_ZN40_INTERNAL_23b3e17d_4_k_cu_09105456_114624cuda3std3__45__cpo5beginE,(_ZN40_INTERNAL_23b3e17d_4_k_cu_09105456_114624cuda3std3__442_GLOBAL__N__23b3e17d_4_k_cu_09105456_114626ignoreE - _ZN40_INTERNAL_23b3e17d_4_k_cu_09105456_114624cuda3std3__45__cpo5beginE)
_ZN40_INTERNAL_23b3e17d_4_k_cu_09105456_114624cuda3std3__45__cpo5beginE:
	.zero		1
	.type		_ZN40_INTERNAL_23b3e17d_4_k_cu_09105456_114624cuda3std3__442_GLOBAL__N__23b3e17d_4_k_cu_09105456_114626ignoreE,@object
	.size		_ZN40_INTERNAL_23b3e17d_4_k_cu_09105456_114624cuda3std3__442_GLOBAL__N__23b3e17d_4_k_cu_09105456_114626ignoreE,(_ZN40_INTERNAL_23b3e17d_4_k_cu_09105456_114624cute7productE - _ZN40_INTERNAL_23b3e17d_4_k_cu_09105456_114624cuda3std3__442_GLOBAL__N__23b3e17d_4_k_cu_09105456_114626ignoreE)
_ZN40_INTERNAL_23b3e17d_4_k_cu_09105456_114624cuda3std3__442_GLOBAL__N__23b3e17d_4_k_cu_09105456_114626ignoreE:
	.zero		1
	.type		_ZN40_INTERNAL_23b3e17d_4_k_cu_09105456_114624cute7productE,@object
	.size		_ZN40_INTERNAL_23b3e17d_4_k_cu_09105456_114624cute7productE,(_ZN40_INTERNAL_23b3e17d_4_k_cu_09105456_114624cuda3std3__45__cpo3endE - _ZN40_INTERNAL_23b3e17d_4_k_cu_09105456_114624cute7productE)
_ZN40_INTERNAL_23b3e17d_4_k_cu_09105456_114624cute7productE:
	.zero		1
	.type		_ZN40_INTERNAL_23b3e17d_4_k_cu_09105456_114624cuda3std3__45__cpo3endE,@object
	.size		_ZN40_INTERNAL_23b3e17d_4_k_cu_09105456_114624cuda3std3__45__cpo3endE,(_ZN40_INTERNAL_23b3e17d_4_k_cu_09105456_114624cuda3std3__419piecewise_constructE - _ZN40_INTERNAL_23b3e17d_4_k_cu_09105456_114624cuda3std3__45__cpo3endE)
_ZN40_INTERNAL_23b3e17d_4_k_cu_09105456_114624cuda3std3__45__cpo3endE:
	.zero		1
	.type		_ZN40_INTERNAL_23b3e17d_4_k_cu_09105456_114624cuda3std3__419piecewise_constructE,@object
	.size		_ZN40_INTERNAL_23b3e17d_4_k_cu_09105456_114624cuda3std3__419piecewise_constructE,(_ZN40_INTERNAL_23b3e17d_4_k_cu_09105456_114624cuda3std3__45__cpo4cendE - _ZN40_INTERNAL_23b3e17d_4_k_cu_09105456_114624cuda3std3__419piecewise_constructE)
_ZN40_INTERNAL_23b3e17d_4_k_cu_09105456_114624cuda3std3__419piecewise_constructE:
	.zero		1
	.type		_ZN40_INTERNAL_23b3e17d_4_k_cu_09105456_114624cuda3std3__45__cpo4cendE,@object
	.size		_ZN40_INTERNAL_23b3e17d_4_k_cu_09105456_114624cuda3std3__45__cpo4cendE,(_ZN40_INTERNAL_23b3e17d_4_k_cu_09105456_114624cuda3std6ranges3__45__cpo4swapE - _ZN40_INTERNAL_23b3e17d_4_k_cu_09105456_114624cuda3std3__45__cpo4cendE)
_ZN40_INTERNAL_23b3e17d_4_k_cu_09105456_114624cuda3std3__45__cpo4cendE:
	.zero		1
	.type		_ZN40_INTERNAL_23b3e17d_4_k_cu_09105456_114624cuda3std6ranges3__45__cpo4swapE,@object
	.size		_ZN40_INTERNAL_23b3e17d_4_k_cu_09105456_114624cuda3std6ranges3__45__cpo4swapE,(.L_8 - _ZN40_INTERNAL_23b3e17d_4_k_cu_09105456_114624cuda3std6ranges3__45__cpo4swapE)
_ZN40_INTERNAL_23b3e17d_4_k_cu_09105456_114624cuda3std6ranges3__45__cpo4swapE:
	.zero		1
.L_8:


//--------------------- .nv.constant0._ZN7cutlass13device_kernelINS_4gemm6kernel13GemmUniversalIN4cute5tupleIJiiiiEEENS1_10collective13CollectiveMmaINS1_34MainloopSm90TmaGmmaWarpSpecializedILi8ENS5_IJNS4_1CILi2EEENSA_ILi1EEESC_EEENS1_35KernelTmaWarpSpecializedCooperativeEEENS5_IJNSA_ILi256EEENSA_ILi192EEENSA_ILi64EEEEEEaNS5_IJlSC_lEEEaSK_NS4_8TiledMMAINS4_8MMA_AtomIJNS4_4SM904GMMA27MMA_64x192x32_S32S8S8_SS_TNEEEENS4_6LayoutISD_NS5_IJSC_NSA_ILi0EEESS_EEEEENS5_IJNS4_10UnderscoreESV_SV_EEEEENS4_13SM90_TMA_LOADENS4_14ComposedLayoutINS4_7SwizzleILi2ELi4ELi3EEENS4_18smem_ptr_flag_bitsILi8EEENSR_INS5_IJNSA_ILi8EEESI_EEENS5_IJSI_SC_EEEEEEEvNS4_8identityENS4_23SM90_TMA_LOAD_MULTICASTES18_vS19_EENS_8epilogue10collective6detail29Sm90TmaWarpSpecializedAdapterINS1D_15DefaultEpilogueIaSK_SK_NS1C_6thread17LinearCombinationIaLi1EiiLNS1H_9ScaleType4KindE0ELNS_15FloatRoundStyleE2EaEENS1_15EpilogueDefaultEEEEEvvEEEEvNT_6ParamsE --------------------------
	.section	.nv.constant0._ZN7cutlass13device_kernelINS_4gemm6kernel13GemmUniversalIN4cute5tupleIJiiiiEEENS1_10collective13CollectiveMmaINS1_34MainloopSm90TmaGmmaWarpSpecializedILi8ENS5_IJNS4_1CILi2EEENSA_ILi1EEESC_EEENS1_35KernelTmaWarpSpecializedCooperativeEEENS5_IJNSA_ILi256EEENSA_ILi192EEENSA_ILi64EEEEEEaNS5_IJlSC_lEEEaSK_NS4_8TiledMMAINS4_8MMA_AtomIJNS4_4SM904GMMA27MMA_64x192x32_S32S8S8_SS_TNEEEENS4_6LayoutISD_NS5_IJSC_NSA_ILi0EEESS_EEEEENS5_IJNS4_10UnderscoreESV_SV_EEEEENS4_13SM90_TMA_LOADENS4_14ComposedLayoutINS4_7SwizzleILi2ELi4ELi3EEENS4_18smem_ptr_flag_bitsILi8EEENSR_INS5_IJNSA_ILi8EEESI_EEENS5_IJSI_SC_EEEEEEEvNS4_8identityENS4_23SM90_TMA_LOAD_MULTICASTES18_vS19_EENS_8epilogue10collective6detail29Sm90TmaWarpSpecializedAdapterINS1D_15DefaultEpilogueIaSK_SK_NS1C_6thread17LinearCombinationIaLi1EiiLNS1H_9ScaleType4KindE0ELNS_15FloatRoundStyleE2EaEENS1_15EpilogueDefaultEEEEEvvEEEEvNT_6ParamsE,"a",@progbits
	.sectionflags	@""
	.align	4
.nv.constant0._ZN7cutlass13device_kernelINS_4gemm6kernel13GemmUniversalIN4cute5tupleIJiiiiEEENS1_10collective13CollectiveMmaINS1_34MainloopSm90TmaGmmaWarpSpecializedILi8ENS5_IJNS4_1CILi2EEENSA_ILi1EEESC_EEENS1_35KernelTmaWarpSpecializedCooperativeEEENS5_IJNSA_ILi256EEENSA_ILi192EEENSA_ILi64EEEEEEaNS5_IJlSC_lEEEaSK_NS4_8TiledMMAINS4_8MMA_AtomIJNS4_4SM904GMMA27MMA_64x192x32_S32S8S8_SS_TNEEEENS4_6LayoutISD_NS5_IJSC_NSA_ILi0EEESS_EEEEENS5_IJNS4_10UnderscoreESV_SV_EEEEENS4_13SM90_TMA_LOADENS4_14ComposedLayoutINS4_7SwizzleILi2ELi4ELi3EEENS4_18smem_ptr_flag_bitsILi8EEENSR_INS5_IJNSA_ILi8EEESI_EEENS5_IJSI_SC_EEEEEEEvNS4_8identityENS4_23SM90_TMA_LOAD_MULTICASTES18_vS19_EENS_8epilogue10collective6detail29Sm90TmaWarpSpecializedAdapterINS1D_15DefaultEpilogueIaSK_SK_NS1C_6thread17LinearCombinationIaLi1EiiLNS1H_9ScaleType4KindE0ELNS_15FloatRoundStyleE2EaEENS1_15EpilogueDefaultEEEEEvvEEEEvNT_6ParamsE:
	.zero		1664


//--------------------- SYMBOLS --------------------------

	.type		.nv.reservedSmem.offset0,@object
	.size		.nv.reservedSmem.offset0,0x4
	.type		__assertfail,@function
